//
// Generated by NVIDIA NVVM Compiler
//
// Compiler Build ID: CL-36424714
// Cuda compilation tools, release 13.0, V13.0.88
// Based on NVVM 20.0.0
//

.version 9.0
.target sm_100
.address_size 64

	// .globl	_Z10flip_spinsPiPfS0_S_P17curandStateXORWOW
.global .align 4 .b8 precalc_xorwow_matrix[102400];
.global .align 4 .b8 precalc_xorwow_offset_matrix[102400];
.global .align 4 .b8 mrg32k3aM1[2304];
.global .align 4 .b8 mrg32k3aM2[2304];
.global .align 4 .b8 mrg32k3aM1SubSeq[2016];
.global .align 4 .b8 mrg32k3aM2SubSeq[2016];
.global .align 4 .b8 mrg32k3aM1Seq[2304];
.global .align 4 .b8 mrg32k3aM2Seq[2304];
.const .align 8 .b8 __cr_lgamma_table[72];

.visible .entry _Z10flip_spinsPiPfS0_S_P17curandStateXORWOW(
	.param .u64 .ptr .align 1 _Z10flip_spinsPiPfS0_S_P17curandStateXORWOW_param_0,
	.param .u64 .ptr .align 1 _Z10flip_spinsPiPfS0_S_P17curandStateXORWOW_param_1,
	.param .u64 .ptr .align 1 _Z10flip_spinsPiPfS0_S_P17curandStateXORWOW_param_2,
	.param .u64 .ptr .align 1 _Z10flip_spinsPiPfS0_S_P17curandStateXORWOW_param_3,
	.param .u64 .ptr .align 1 _Z10flip_spinsPiPfS0_S_P17curandStateXORWOW_param_4
)
{
	.reg .pred 	%p<8>;
	.reg .b16 	%rs<10>;
	.reg .b32 	%r<80>;
	.reg .b32 	%f<7>;
	.reg .b64 	%rd<23>;

	ld.param.u64 	%rd3, [_Z10flip_spinsPiPfS0_S_P17curandStateXORWOW_param_0];
	ld.param.u64 	%rd7, [_Z10flip_spinsPiPfS0_S_P17curandStateXORWOW_param_1];
	ld.param.u64 	%rd4, [_Z10flip_spinsPiPfS0_S_P17curandStateXORWOW_param_2];
	ld.param.u64 	%rd5, [_Z10flip_spinsPiPfS0_S_P17curandStateXORWOW_param_3];
	ld.param.u64 	%rd6, [_Z10flip_spinsPiPfS0_S_P17curandStateXORWOW_param_4];
	cvta.to.global.u64 	%rd1, %rd7;
	mov.u32 	%r3, %ctaid.x;
	mov.u32 	%r4, %ntid.x;
	mov.u32 	%r5, %tid.x;
	mad.lo.s32 	%r1, %r3, %r4, %r5;
	setp.gt.s32 	%p1, %r1, 89999;
	@%p1 bra 	$L__BB0_7;
	cvta.to.global.u64 	%rd8, %rd3;
	cvta.to.global.u64 	%rd9, %rd6;
	mul.hi.s32 	%r6, %r1, 458129845;
	shr.u32 	%r7, %r6, 31;
	shr.s32 	%r8, %r6, 5;
	add.s32 	%r9, %r8, %r7;
	mul.lo.s32 	%r10, %r9, 300;
	sub.s32 	%r11, %r1, %r10;
	add.s32 	%r12, %r9, 299;
	mul.hi.s32 	%r13, %r12, 458129845;
	shr.u32 	%r14, %r13, 31;
	shr.s32 	%r15, %r13, 5;
	add.s32 	%r16, %r15, %r14;
	mul.lo.s32 	%r17, %r16, 300;
	sub.s32 	%r18, %r12, %r17;
	mad.lo.s32 	%r19, %r18, 300, %r11;
	mul.wide.s32 	%rd10, %r19, 4;
	add.s64 	%rd11, %rd8, %rd10;
	ld.global.u32 	%r20, [%rd11];
	add.s32 	%r21, %r9, 1;
	mul.hi.s32 	%r22, %r21, 458129845;
	shr.u32 	%r23, %r22, 31;
	shr.s32 	%r24, %r22, 5;
	add.s32 	%r25, %r24, %r23;
	mul.lo.s32 	%r26, %r25, 300;
	sub.s32 	%r27, %r21, %r26;
	mad.lo.s32 	%r28, %r27, 300, %r11;
	mul.wide.s32 	%rd12, %r28, 4;
	add.s64 	%rd13, %rd8, %rd12;
	ld.global.u32 	%r29, [%rd13];
	add.s32 	%r30, %r29, %r20;
	setp.lt.s32 	%p2, %r11, 1;
	selp.b32 	%r31, 299, -1, %p2;
	add.s32 	%r32, %r1, %r31;
	mul.hi.s32 	%r33, %r32, 1563749871;
	shr.u32 	%r34, %r33, 31;
	shr.s32 	%r35, %r33, 15;
	add.s32 	%r36, %r35, %r34;
	mul.lo.s32 	%r37, %r36, 90000;
	sub.s32 	%r38, %r32, %r37;
	mul.wide.s32 	%rd14, %r38, 4;
	add.s64 	%rd15, %rd8, %rd14;
	ld.global.u32 	%r39, [%rd15];
	add.s32 	%r40, %r30, %r39;
	cvt.u16.u32 	%rs1, %r11;
	add.s16 	%rs2, %rs1, 1;
	mul.hi.s16 	%rs3, %rs2, -9611;
	add.s16 	%rs4, %rs3, %rs2;
	shr.u16 	%rs5, %rs4, 15;
	shr.s16 	%rs6, %rs4, 8;
	add.s16 	%rs7, %rs6, %rs5;
	mul.lo.s16 	%rs8, %rs7, 300;
	sub.s16 	%rs9, %rs2, %rs8;
	cvt.s32.s16 	%r41, %rs9;
	add.s32 	%r42, %r10, %r41;
	mul.hi.s32 	%r43, %r42, 1563749871;
	shr.u32 	%r44, %r43, 31;
	shr.s32 	%r45, %r43, 15;
	add.s32 	%r46, %r45, %r44;
	mul.lo.s32 	%r47, %r46, 90000;
	sub.s32 	%r48, %r42, %r47;
	mul.wide.s32 	%rd16, %r48, 4;
	add.s64 	%rd17, %rd8, %rd16;
	ld.global.u32 	%r49, [%rd17];
	add.s32 	%r50, %r40, %r49;
	mul.hi.s32 	%r51, %r1, 1563749871;
	shr.u32 	%r52, %r51, 31;
	shr.s32 	%r53, %r51, 15;
	add.s32 	%r54, %r53, %r52;
	mul.lo.s32 	%r55, %r54, 90000;
	sub.s32 	%r56, %r1, %r55;
	mul.wide.s32 	%rd18, %r56, 4;
	add.s64 	%rd2, %rd8, %rd18;
	ld.global.u32 	%r57, [%rd2];
	mul.lo.s32 	%r58, %r57, %r50;
	shl.b32 	%r2, %r58, 1;
	mul.wide.s32 	%rd19, %r1, 48;
	add.s64 	%rd20, %rd9, %rd19;
	ld.global.v2.u32 	{%r59, %r60}, [%rd20];
	shr.u32 	%r61, %r60, 2;
	xor.b32  	%r62, %r61, %r60;
	ld.global.v2.u32 	{%r63, %r64}, [%rd20+8];
	ld.global.v2.u32 	{%r65, %r66}, [%rd20+16];
	st.global.v2.u32 	[%rd20+8], {%r64, %r65};
	shl.b32 	%r67, %r66, 4;
	shl.b32 	%r68, %r62, 1;
	xor.b32  	%r69, %r68, %r67;
	xor.b32  	%r70, %r69, %r62;
	xor.b32  	%r71, %r70, %r66;
	st.global.v2.u32 	[%rd20+16], {%r66, %r71};
	add.s32 	%r72, %r59, 362437;
	st.global.v2.u32 	[%rd20], {%r72, %r63};
	add.s32 	%r73, %r71, %r72;
	cvt.rn.f32.u32 	%f2, %r73;
	fma.rn.f32 	%f1, %f2, 0f2F800000, 0f2F000000;
	setp.lt.s32 	%p3, %r2, 1;
	@%p3 bra 	$L__BB0_6;
	setp.eq.s32 	%p4, %r2, 8;
	@%p4 bra 	$L__BB0_5;
	setp.ne.s32 	%p5, %r2, 4;
	@%p5 bra 	$L__BB0_7;
	ld.global.f32 	%f4, [%rd1];
	setp.lt.f32 	%p7, %f1, %f4;
	@%p7 bra 	$L__BB0_6;
	bra.uni 	$L__BB0_7;
$L__BB0_5:
	ld.global.f32 	%f3, [%rd1+4];
	setp.geu.f32 	%p6, %f1, %f3;
	@%p6 bra 	$L__BB0_7;
$L__BB0_6:
	ld.global.u32 	%r74, [%rd2];
	neg.s32 	%r75, %r74;
	st.global.u32 	[%rd2], %r75;
	shl.b32 	%r76, %r2, 1;
	cvt.rn.f32.s32 	%f5, %r76;
	cvta.to.global.u64 	%rd21, %rd4;
	atom.global.add.f32 	%f6, [%rd21], %f5;
	ld.global.u32 	%r77, [%rd2];
	shl.b32 	%r78, %r77, 1;
	cvta.to.global.u64 	%rd22, %rd5;
	atom.global.add.u32 	%r79, [%rd22], %r78;
$L__BB0_7:
	ret;

}
	// .globl	_Z17setup_rand_kernelP17curandStateXORWOWm
.visible .entry _Z17setup_rand_kernelP17curandStateXORWOWm(
	.param .u64 .ptr .align 1 _Z17setup_rand_kernelP17curandStateXORWOWm_param_0,
	.param .u64 _Z17setup_rand_kernelP17curandStateXORWOWm_param_1
)
{
	.reg .pred 	%p<24>;
	.reg .b32 	%r<413>;
	.reg .b64 	%rd<19>;

	ld.param.u64 	%rd8, [_Z17setup_rand_kernelP17curandStateXORWOWm_param_0];
	ld.param.u64 	%rd9, [_Z17setup_rand_kernelP17curandStateXORWOWm_param_1];
	cvta.to.global.u64 	%rd10, %rd8;
	mov.u32 	%r182, %ctaid.x;
	mov.u32 	%r183, %ntid.x;
	mov.u32 	%r184, %tid.x;
	mad.lo.s32 	%r185, %r182, %r183, %r184;
	cvt.s64.s32 	%rd18, %r185;
	mul.wide.s32 	%rd11, %r185, 48;
	add.s64 	%rd2, %rd10, %rd11;
	cvt.u32.u64 	%r186, %rd9;
	xor.b32  	%r187, %r186, -1429050551;
	mul.lo.s32 	%r188, %r187, 1099087573;
	{ .reg .b32 tmp; mov.b64 {tmp, %r189}, %rd9; }
	xor.b32  	%r190, %r189, -136515619;
	mul.lo.s32 	%r191, %r190, -1703105765;
	add.s32 	%r192, %r188, %r191;
	add.s32 	%r193, %r192, 6615241;
	add.s32 	%r194, %r188, 123456789;
	st.global.v2.u32 	[%rd2], {%r193, %r194};
	xor.b32  	%r195, %r188, 362436069;
	add.s32 	%r196, %r191, 521288629;
	st.global.v2.u32 	[%rd2+8], {%r195, %r196};
	xor.b32  	%r197, %r191, 88675123;
	add.s32 	%r198, %r188, 5783321;
	st.global.v2.u32 	[%rd2+16], {%r197, %r198};
	setp.eq.s32 	%p1, %r185, 0;
	@%p1 bra 	$L__BB1_42;
	mov.b32 	%r319, 0;
$L__BB1_2:
	and.b64  	%rd4, %rd18, 3;
	setp.eq.s64 	%p2, %rd4, 0;
	@%p2 bra 	$L__BB1_41;
	mul.wide.u32 	%rd12, %r319, 3200;
	mov.u64 	%rd13, precalc_xorwow_matrix;
	add.s64 	%rd5, %rd13, %rd12;
	cvt.u32.u64 	%r2, %rd4;
	mov.b32 	%r320, 0;
$L__BB1_4:
	mov.b32 	%r333, 0;
	mov.u32 	%r334, %r333;
	mov.u32 	%r335, %r333;
	mov.u32 	%r336, %r333;
	mov.u32 	%r337, %r333;
	mov.u32 	%r326, %r333;
$L__BB1_5:
	mul.wide.u32 	%rd14, %r326, 4;
	add.s64 	%rd15, %rd2, %rd14;
	ld.global.u32 	%r10, [%rd15+4];
	shl.b32 	%r11, %r326, 5;
	mov.b32 	%r332, 0;
$L__BB1_6:
	.pragma "nounroll";
	shr.u32 	%r203, %r10, %r332;
	and.b32  	%r204, %r203, 1;
	setp.eq.b32 	%p3, %r204, 1;
	not.pred 	%p4, %p3;
	add.s32 	%r205, %r11, %r332;
	mul.lo.s32 	%r206, %r205, 5;
	mul.wide.u32 	%rd16, %r206, 4;
	add.s64 	%rd6, %rd5, %rd16;
	@%p4 bra 	$L__BB1_8;
	ld.global.u32 	%r207, [%rd6];
	xor.b32  	%r337, %r337, %r207;
	ld.global.u32 	%r208, [%rd6+4];
	xor.b32  	%r336, %r336, %r208;
	ld.global.u32 	%r209, [%rd6+8];
	xor.b32  	%r335, %r335, %r209;
	ld.global.u32 	%r210, [%rd6+12];
	xor.b32  	%r334, %r334, %r210;
	ld.global.u32 	%r211, [%rd6+16];
	xor.b32  	%r333, %r333, %r211;
$L__BB1_8:
	and.b32  	%r213, %r203, 2;
	setp.eq.s32 	%p5, %r213, 0;
	@%p5 bra 	$L__BB1_10;
	ld.global.u32 	%r214, [%rd6+20];
	xor.b32  	%r337, %r337, %r214;
	ld.global.u32 	%r215, [%rd6+24];
	xor.b32  	%r336, %r336, %r215;
	ld.global.u32 	%r216, [%rd6+28];
	xor.b32  	%r335, %r335, %r216;
	ld.global.u32 	%r217, [%rd6+32];
	xor.b32  	%r334, %r334, %r217;
	ld.global.u32 	%r218, [%rd6+36];
	xor.b32  	%r333, %r333, %r218;
$L__BB1_10:
	and.b32  	%r220, %r203, 4;
	setp.eq.s32 	%p6, %r220, 0;
	@%p6 bra 	$L__BB1_12;
	ld.global.u32 	%r221, [%rd6+40];
	xor.b32  	%r337, %r337, %r221;
	ld.global.u32 	%r222, [%rd6+44];
	xor.b32  	%r336, %r336, %r222;
	ld.global.u32 	%r223, [%rd6+48];
	xor.b32  	%r335, %r335, %r223;
	ld.global.u32 	%r224, [%rd6+52];
	xor.b32  	%r334, %r334, %r224;
	ld.global.u32 	%r225, [%rd6+56];
	xor.b32  	%r333, %r333, %r225;
$L__BB1_12:
	and.b32  	%r227, %r203, 8;
	setp.eq.s32 	%p7, %r227, 0;
	@%p7 bra 	$L__BB1_14;
	ld.global.u32 	%r228, [%rd6+60];
	xor.b32  	%r337, %r337, %r228;
	ld.global.u32 	%r229, [%rd6+64];
	xor.b32  	%r336, %r336, %r229;
	ld.global.u32 	%r230, [%rd6+68];
	xor.b32  	%r335, %r335, %r230;
	ld.global.u32 	%r231, [%rd6+72];
	xor.b32  	%r334, %r334, %r231;
	ld.global.u32 	%r232, [%rd6+76];
	xor.b32  	%r333, %r333, %r232;
$L__BB1_14:
	and.b32  	%r234, %r203, 16;
	setp.eq.s32 	%p8, %r234, 0;
	@%p8 bra 	$L__BB1_16;
	ld.global.u32 	%r235, [%rd6+80];
	xor.b32  	%r337, %r337, %r235;
	ld.global.u32 	%r236, [%rd6+84];
	xor.b32  	%r336, %r336, %r236;
	ld.global.u32 	%r237, [%rd6+88];
	xor.b32  	%r335, %r335, %r237;
	ld.global.u32 	%r238, [%rd6+92];
	xor.b32  	%r334, %r334, %r238;
	ld.global.u32 	%r239, [%rd6+96];
	xor.b32  	%r333, %r333, %r239;
$L__BB1_16:
	and.b32  	%r241, %r203, 32;
	setp.eq.s32 	%p9, %r241, 0;
	@%p9 bra 	$L__BB1_18;
	ld.global.u32 	%r242, [%rd6+100];
	xor.b32  	%r337, %r337, %r242;
	ld.global.u32 	%r243, [%rd6+104];
	xor.b32  	%r336, %r336, %r243;
	ld.global.u32 	%r244, [%rd6+108];
	xor.b32  	%r335, %r335, %r244;
	ld.global.u32 	%r245, [%rd6+112];
	xor.b32  	%r334, %r334, %r245;
	ld.global.u32 	%r246, [%rd6+116];
	xor.b32  	%r333, %r333, %r246;
$L__BB1_18:
	and.b32  	%r248, %r203, 64;
	setp.eq.s32 	%p10, %r248, 0;
	@%p10 bra 	$L__BB1_20;
	ld.global.u32 	%r249, [%rd6+120];
	xor.b32  	%r337, %r337, %r249;
	ld.global.u32 	%r250, [%rd6+124];
	xor.b32  	%r336, %r336, %r250;
	ld.global.u32 	%r251, [%rd6+128];
	xor.b32  	%r335, %r335, %r251;
	ld.global.u32 	%r252, [%rd6+132];
	xor.b32  	%r334, %r334, %r252;
	ld.global.u32 	%r253, [%rd6+136];
	xor.b32  	%r333, %r333, %r253;
$L__BB1_20:
	and.b32  	%r255, %r203, 128;
	setp.eq.s32 	%p11, %r255, 0;
	@%p11 bra 	$L__BB1_22;
	ld.global.u32 	%r256, [%rd6+140];
	xor.b32  	%r337, %r337, %r256;
	ld.global.u32 	%r257, [%rd6+144];
	xor.b32  	%r336, %r336, %r257;
	ld.global.u32 	%r258, [%rd6+148];
	xor.b32  	%r335, %r335, %r258;
	ld.global.u32 	%r259, [%rd6+152];
	xor.b32  	%r334, %r334, %r259;
	ld.global.u32 	%r260, [%rd6+156];
	xor.b32  	%r333, %r333, %r260;
$L__BB1_22:
	and.b32  	%r262, %r203, 256;
	setp.eq.s32 	%p12, %r262, 0;
	@%p12 bra 	$L__BB1_24;
	ld.global.u32 	%r263, [%rd6+160];
	xor.b32  	%r337, %r337, %r263;
	ld.global.u32 	%r264, [%rd6+164];
	xor.b32  	%r336, %r336, %r264;
	ld.global.u32 	%r265, [%rd6+168];
	xor.b32  	%r335, %r335, %r265;
	ld.global.u32 	%r266, [%rd6+172];
	xor.b32  	%r334, %r334, %r266;
	ld.global.u32 	%r267, [%rd6+176];
	xor.b32  	%r333, %r333, %r267;
$L__BB1_24:
	and.b32  	%r269, %r203, 512;
	setp.eq.s32 	%p13, %r269, 0;
	@%p13 bra 	$L__BB1_26;
	ld.global.u32 	%r270, [%rd6+180];
	xor.b32  	%r337, %r337, %r270;
	ld.global.u32 	%r271, [%rd6+184];
	xor.b32  	%r336, %r336, %r271;
	ld.global.u32 	%r272, [%rd6+188];
	xor.b32  	%r335, %r335, %r272;
	ld.global.u32 	%r273, [%rd6+192];
	xor.b32  	%r334, %r334, %r273;
	ld.global.u32 	%r274, [%rd6+196];
	xor.b32  	%r333, %r333, %r274;
$L__BB1_26:
	and.b32  	%r276, %r203, 1024;
	setp.eq.s32 	%p14, %r276, 0;
	@%p14 bra 	$L__BB1_28;
	ld.global.u32 	%r277, [%rd6+200];
	xor.b32  	%r337, %r337, %r277;
	ld.global.u32 	%r278, [%rd6+204];
	xor.b32  	%r336, %r336, %r278;
	ld.global.u32 	%r279, [%rd6+208];
	xor.b32  	%r335, %r335, %r279;
	ld.global.u32 	%r280, [%rd6+212];
	xor.b32  	%r334, %r334, %r280;
	ld.global.u32 	%r281, [%rd6+216];
	xor.b32  	%r333, %r333, %r281;
$L__BB1_28:
	and.b32  	%r283, %r203, 2048;
	setp.eq.s32 	%p15, %r283, 0;
	@%p15 bra 	$L__BB1_30;
	ld.global.u32 	%r284, [%rd6+220];
	xor.b32  	%r337, %r337, %r284;
	ld.global.u32 	%r285, [%rd6+224];
	xor.b32  	%r336, %r336, %r285;
	ld.global.u32 	%r286, [%rd6+228];
	xor.b32  	%r335, %r335, %r286;
	ld.global.u32 	%r287, [%rd6+232];
	xor.b32  	%r334, %r334, %r287;
	ld.global.u32 	%r288, [%rd6+236];
	xor.b32  	%r333, %r333, %r288;
$L__BB1_30:
	and.b32  	%r290, %r203, 4096;
	setp.eq.s32 	%p16, %r290, 0;
	@%p16 bra 	$L__BB1_32;
	ld.global.u32 	%r291, [%rd6+240];
	xor.b32  	%r337, %r337, %r291;
	ld.global.u32 	%r292, [%rd6+244];
	xor.b32  	%r336, %r336, %r292;
	ld.global.u32 	%r293, [%rd6+248];
	xor.b32  	%r335, %r335, %r293;
	ld.global.u32 	%r294, [%rd6+252];
	xor.b32  	%r334, %r334, %r294;
	ld.global.u32 	%r295, [%rd6+256];
	xor.b32  	%r333, %r333, %r295;
$L__BB1_32:
	and.b32  	%r297, %r203, 8192;
	setp.eq.s32 	%p17, %r297, 0;
	@%p17 bra 	$L__BB1_34;
	ld.global.u32 	%r298, [%rd6+260];
	xor.b32  	%r337, %r337, %r298;
	ld.global.u32 	%r299, [%rd6+264];
	xor.b32  	%r336, %r336, %r299;
	ld.global.u32 	%r300, [%rd6+268];
	xor.b32  	%r335, %r335, %r300;
	ld.global.u32 	%r301, [%rd6+272];
	xor.b32  	%r334, %r334, %r301;
	ld.global.u32 	%r302, [%rd6+276];
	xor.b32  	%r333, %r333, %r302;
$L__BB1_34:
	and.b32  	%r304, %r203, 16384;
	setp.eq.s32 	%p18, %r304, 0;
	@%p18 bra 	$L__BB1_36;
	ld.global.u32 	%r305, [%rd6+280];
	xor.b32  	%r337, %r337, %r305;
	ld.global.u32 	%r306, [%rd6+284];
	xor.b32  	%r336, %r336, %r306;
	ld.global.u32 	%r307, [%rd6+288];
	xor.b32  	%r335, %r335, %r307;
	ld.global.u32 	%r308, [%rd6+292];
	xor.b32  	%r334, %r334, %r308;
	ld.global.u32 	%r309, [%rd6+296];
	xor.b32  	%r333, %r333, %r309;
$L__BB1_36:
	and.b32  	%r311, %r203, 32768;
	setp.eq.s32 	%p19, %r311, 0;
	@%p19 bra 	$L__BB1_38;
	ld.global.u32 	%r312, [%rd6+300];
	xor.b32  	%r337, %r337, %r312;
	ld.global.u32 	%r313, [%rd6+304];
	xor.b32  	%r336, %r336, %r313;
	ld.global.u32 	%r314, [%rd6+308];
	xor.b32  	%r335, %r335, %r314;
	ld.global.u32 	%r315, [%rd6+312];
	xor.b32  	%r334, %r334, %r315;
	ld.global.u32 	%r316, [%rd6+316];
	xor.b32  	%r333, %r333, %r316;
$L__BB1_38:
	add.s32 	%r332, %r332, 16;
	setp.ne.s32 	%p20, %r332, 32;
	@%p20 bra 	$L__BB1_6;
	mad.lo.s32 	%r317, %r326, -31, %r11;
	add.s32 	%r326, %r317, 1;
	setp.ne.s32 	%p21, %r326, 5;
	@%p21 bra 	$L__BB1_5;
	st.global.u32 	[%rd2+4], %r337;
	st.global.u32 	[%rd2+8], %r336;
	st.global.u32 	[%rd2+12], %r335;
	st.global.u32 	[%rd2+16], %r334;
	st.global.u32 	[%rd2+20], %r333;
	add.s32 	%r320, %r320, 1;
	setp.lt.u32 	%p22, %r320, %r2;
	@%p22 bra 	$L__BB1_4;
$L__BB1_41:
	shr.u64 	%rd7, %rd18, 2;
	add.s32 	%r319, %r319, 1;
	setp.gt.u64 	%p23, %rd18, 3;
	mov.u64 	%rd18, %rd7;
	@%p23 bra 	$L__BB1_2;
$L__BB1_42:
	mov.b32 	%r318, 0;
	st.global.v2.u32 	[%rd2+24], {%r318, %r318};
	st.global.u32 	[%rd2+32], %r318;
	mov.b64 	%rd17, 0;
	st.global.u64 	[%rd2+40], %rd17;
	ret;

}
	// .globl	_Z25initialize_lattice_kernelPiPfS_P17curandStateXORWOW
.visible .entry _Z25initialize_lattice_kernelPiPfS_P17curandStateXORWOW(
	.param .u64 .ptr .align 1 _Z25initialize_lattice_kernelPiPfS_P17curandStateXORWOW_param_0,
	.param .u64 .ptr .align 1 _Z25initialize_lattice_kernelPiPfS_P17curandStateXORWOW_param_1,
	.param .u64 .ptr .align 1 _Z25initialize_lattice_kernelPiPfS_P17curandStateXORWOW_param_2,
	.param .u64 .ptr .align 1 _Z25initialize_lattice_kernelPiPfS_P17curandStateXORWOW_param_3
)
{
	.reg .pred 	%p<14>;
	.reg .b32 	%r<97>;
	.reg .b32 	%f<11>;
	.reg .b64 	%rd<34>;
	.reg .b64 	%fd<21>;

	ld.param.u64 	%rd8, [_Z25initialize_lattice_kernelPiPfS_P17curandStateXORWOW_param_0];
	ld.param.u64 	%rd6, [_Z25initialize_lattice_kernelPiPfS_P17curandStateXORWOW_param_2];
	ld.param.u64 	%rd7, [_Z25initialize_lattice_kernelPiPfS_P17curandStateXORWOW_param_3];
	cvta.to.global.u64 	%rd1, %rd8;
	mov.u32 	%r6, %ctaid.x;
	mov.u32 	%r7, %ntid.x;
	mov.u32 	%r1, %tid.x;
	mad.lo.s32 	%r2, %r6, %r7, %r1;
	setp.gt.s32 	%p1, %r2, 89999;
	@%p1 bra 	$L__BB2_5;
	cvta.to.global.u64 	%rd9, %rd7;
	cvta.to.global.u64 	%rd10, %rd6;
	mul.wide.s32 	%rd11, %r2, 48;
	add.s64 	%rd12, %rd9, %rd11;
	ld.global.v2.u32 	{%r8, %r9}, [%rd12];
	ld.global.v2.u32 	{%r10, %r11}, [%rd12+8];
	ld.global.v2.u32 	{%r12, %r13}, [%rd12+16];
	shr.u32 	%r14, %r9, 2;
	xor.b32  	%r15, %r14, %r9;
	shl.b32 	%r16, %r13, 4;
	shl.b32 	%r17, %r15, 1;
	xor.b32  	%r18, %r16, %r17;
	xor.b32  	%r19, %r18, %r13;
	xor.b32  	%r20, %r19, %r15;
	add.s32 	%r21, %r8, 362437;
	add.s32 	%r22, %r20, %r21;
	cvt.rn.f32.u32 	%f3, %r22;
	fma.rn.f32 	%f4, %f3, 0f2F800000, 0f2F000000;
	st.global.v2.u32 	[%rd12], {%r21, %r10};
	st.global.v2.u32 	[%rd12+8], {%r11, %r12};
	st.global.v2.u32 	[%rd12+16], {%r13, %r20};
	setp.ge.f32 	%p2, %f4, 0f3F000000;
	selp.b32 	%r23, 1, -1, %p2;
	mul.wide.s32 	%rd13, %r2, 4;
	add.s64 	%rd14, %rd1, %rd13;
	st.global.u32 	[%rd14], %r23;
	atom.global.add.u32 	%r24, [%rd10], %r23;
	bar.sync 	0;
	setp.ne.s32 	%p3, %r1, 0;
	@%p3 bra 	$L__BB2_5;
	add.s64 	%rd33, %rd1, 8;
	mov.f32 	%f10, 0f00000000;
	mov.b32 	%r96, 0;
	mov.b32 	%r95, 4;
$L__BB2_3:
	mov.u32 	%r3, %r95;
	add.s32 	%r27, %r3, -4;
	mul.hi.u32 	%r28, %r96, 458129845;
	shr.u32 	%r29, %r28, 5;
	mul.hi.u32 	%r30, %r27, 458129845;
	shr.u32 	%r31, %r30, 5;
	ld.global.u32 	%r32, [%rd33+-8];
	cvt.rn.f64.s32 	%fd1, %r32;
	setp.lt.u32 	%p4, %r27, 89700;
	selp.b32 	%r33, 300, -89700, %p4;
	add.s32 	%r34, %r27, %r33;
	mul.hi.s32 	%r35, %r34, 1563749871;
	shr.u32 	%r36, %r35, 31;
	shr.s32 	%r37, %r35, 15;
	add.s32 	%r38, %r37, %r36;
	mul.lo.s32 	%r39, %r38, 90000;
	sub.s32 	%r40, %r34, %r39;
	mul.wide.s32 	%rd15, %r40, 4;
	add.s64 	%rd16, %rd1, %rd15;
	ld.global.u32 	%r41, [%rd16];
	add.s32 	%r42, %r3, -3;
	add.s32 	%r43, %r3, -90003;
	setp.lt.u32 	%p5, %r42, 90000;
	selp.b32 	%r44, %r42, %r43, %p5;
	mul.wide.s32 	%rd17, %r44, 4;
	add.s64 	%rd18, %rd1, %rd17;
	ld.global.u32 	%r45, [%rd18];
	add.s32 	%r46, %r45, %r41;
	cvt.rn.f64.s32 	%fd2, %r46;
	mul.f64 	%fd3, %fd1, %fd2;
	cvt.f64.f32 	%fd4, %f10;
	sub.f64 	%fd5, %fd4, %fd3;
	cvt.rn.f32.f64 	%f6, %fd5;
	ld.global.u32 	%r47, [%rd33+-4];
	cvt.rn.f64.s32 	%fd6, %r47;
	setp.lt.u32 	%p6, %r27, 89699;
	selp.b32 	%r48, 300, -89700, %p6;
	add.s32 	%r49, %r42, %r48;
	mul.hi.s32 	%r50, %r49, 1563749871;
	shr.u32 	%r51, %r50, 31;
	shr.s32 	%r52, %r50, 15;
	add.s32 	%r53, %r52, %r51;
	mul.lo.s32 	%r54, %r53, 90000;
	sub.s32 	%r55, %r49, %r54;
	mul.wide.s32 	%rd19, %r55, 4;
	add.s64 	%rd20, %rd1, %rd19;
	ld.global.u32 	%r56, [%rd20];
	add.s32 	%r57, %r3, -2;
	add.s32 	%r58, %r3, -90002;
	setp.lt.u32 	%p7, %r57, 90000;
	selp.b32 	%r59, %r57, %r58, %p7;
	mul.wide.s32 	%rd21, %r59, 4;
	add.s64 	%rd22, %rd1, %rd21;
	ld.global.u32 	%r60, [%rd22];
	add.s32 	%r61, %r60, %r56;
	cvt.rn.f64.s32 	%fd7, %r61;
	mul.f64 	%fd8, %fd6, %fd7;
	cvt.f64.f32 	%fd9, %f6;
	sub.f64 	%fd10, %fd9, %fd8;
	cvt.rn.f32.f64 	%f7, %fd10;
	ld.global.u32 	%r62, [%rd33];
	cvt.rn.f64.s32 	%fd11, %r62;
	setp.lt.u32 	%p8, %r27, 89698;
	selp.b32 	%r63, 300, -89700, %p8;
	add.s32 	%r64, %r57, %r63;
	mul.hi.s32 	%r65, %r64, 1563749871;
	shr.u32 	%r66, %r65, 31;
	shr.s32 	%r67, %r65, 15;
	add.s32 	%r68, %r67, %r66;
	mul.lo.s32 	%r69, %r68, 90000;
	sub.s32 	%r70, %r64, %r69;
	mul.wide.s32 	%rd23, %r70, 4;
	add.s64 	%rd24, %rd1, %rd23;
	ld.global.u32 	%r71, [%rd24];
	add.s32 	%r72, %r3, -1;
	add.s32 	%r73, %r3, -90001;
	setp.lt.u32 	%p9, %r72, 90000;
	selp.b32 	%r74, %r72, %r73, %p9;
	mul.wide.s32 	%rd25, %r74, 4;
	add.s64 	%rd26, %rd1, %rd25;
	ld.global.u32 	%r75, [%rd26];
	add.s32 	%r76, %r75, %r71;
	cvt.rn.f64.s32 	%fd12, %r76;
	mul.f64 	%fd13, %fd11, %fd12;
	cvt.f64.f32 	%fd14, %f7;
	sub.f64 	%fd15, %fd14, %fd13;
	cvt.rn.f32.f64 	%f8, %fd15;
	ld.global.u32 	%r77, [%rd33+4];
	cvt.rn.f64.s32 	%fd16, %r77;
	setp.lt.u32 	%p10, %r27, 89697;
	selp.b32 	%r78, 300, -89700, %p10;
	add.s32 	%r79, %r72, %r78;
	mul.hi.s32 	%r80, %r79, 1563749871;
	shr.u32 	%r81, %r80, 31;
	shr.s32 	%r82, %r80, 15;
	add.s32 	%r83, %r82, %r81;
	mul.lo.s32 	%r84, %r83, 90000;
	sub.s32 	%r85, %r79, %r84;
	mul.wide.s32 	%rd27, %r85, 4;
	add.s64 	%rd28, %rd1, %rd27;
	ld.global.u32 	%r86, [%rd28];
	mad.lo.s32 	%r87, %r29, -300, %r3;
	setp.eq.s32 	%p11, %r87, 300;
	selp.b32 	%r88, 0, %r87, %p11;
	mad.lo.s32 	%r89, %r31, 300, %r88;
	add.s32 	%r91, %r89, -90000;
	setp.lt.u32 	%p12, %r89, 90000;
	selp.b32 	%r92, %r89, %r91, %p12;
	mul.wide.s32 	%rd29, %r92, 4;
	add.s64 	%rd30, %rd1, %rd29;
	ld.global.u32 	%r93, [%rd30];
	add.s32 	%r94, %r93, %r86;
	cvt.rn.f64.s32 	%fd17, %r94;
	mul.f64 	%fd18, %fd16, %fd17;
	cvt.f64.f32 	%fd19, %f8;
	sub.f64 	%fd20, %fd19, %fd18;
	cvt.rn.f32.f64 	%f10, %fd20;
	add.s32 	%r95, %r3, 4;
	add.s64 	%rd33, %rd33, 16;
	setp.ne.s32 	%p13, %r3, 90000;
	mov.u32 	%r96, %r3;
	@%p13 bra 	$L__BB2_3;
	ld.param.u64 	%rd32, [_Z25initialize_lattice_kernelPiPfS_P17curandStateXORWOW_param_1];
	cvta.to.global.u64 	%rd31, %rd32;
	atom.global.add.f32 	%f9, [%rd31], %f10;
$L__BB2_5:
	ret;

}


// ===== COMPILED SASS (sm_100) =====

	.target	sm_100

	.elftype	@"ET_EXEC"


//--------------------- .note.nv.tkinfo           --------------------------
	.section	.note.nv.tkinfo,"",@"SHT_NOTE"
	.sectionflags	@"SHF_NOTE_NV_TKINFO"
	.tkinfo
        /*0018*/ 	.word	0x00000002
        /*0030*/ 	.string	""
        /*0030*/ 	.string	"ptxas"
        /*0030*/ 	.string	"Cuda compilation tools, release 13.0, V13.0.88"
        /*0030*/ 	.string	"Build cuda_13.0.r13.0/compiler.36424714_0"
        /*0030*/ 	.string	"-arch sm_100 -m 64 "



//--------------------- .note.nv.cuinfo           --------------------------
	.section	.note.nv.cuinfo,"",@"SHT_NOTE"
	.sectionflags	@"SHF_NOTE_NV_CUINFO"
        /*0018*/ 	.short	0x0002
        /*001a*/ 	.short	0x0064
        /*001c*/ 	.short	0x0082
	.zero		2


//--------------------- .nv.info                  --------------------------
	.section	.nv.info,"",@"SHT_CUDA_INFO"
	.align	4


	//----- nvinfo : EIATTR_REGCOUNT
	.align		4
        /*0000*/ 	.byte	0x04, 0x2f
        /*0002*/ 	.short	(.L_10 - .L_9)
	.align		4
.L_9:
        /*0004*/ 	.word	index@(_Z10flip_spinsPiPfS0_S_P17curandStateXORWOW)
        /*0008*/ 	.word	0x00000018


	//----- nvinfo : EIATTR_FRAME_SIZE
	.align		4
.L_10:
        /*000c*/ 	.byte	0x04, 0x11
        /*000e*/ 	.short	(.L_12 - .L_11)
	.align		4
.L_11:
        /*0010*/ 	.word	index@(_Z10flip_spinsPiPfS0_S_P17curandStateXORWOW)
        /*0014*/ 	.word	0x00000000


	//----- nvinfo : EIATTR_REGCOUNT
	.align		4
.L_12:
        /*0018*/ 	.byte	0x04, 0x2f
        /*001a*/ 	.short	(.L_14 - .L_13)
	.align		4
.L_13:
        /*001c*/ 	.word	index@(_Z17setup_rand_kernelP17curandStateXORWOWm)
        /*0020*/ 	.word	0x0000001f


	//----- nvinfo : EIATTR_FRAME_SIZE
	.align		4
.L_14:
        /*0024*/ 	.byte	0x04, 0x11
        /*0026*/ 	.short	(.L_16 - .L_15)
	.align		4
.L_15:
        /*0028*/ 	.word	index@(_Z17setup_rand_kernelP17curandStateXORWOWm)
        /*002c*/ 	.word	0x00000000


	//----- nvinfo : EIATTR_REGCOUNT
	.align		4
.L_16:
        /*0030*/ 	.byte	0x04, 0x2f
        /*0032*/ 	.short	(.L_18 - .L_17)
	.align		4
.L_17:
        /*0034*/ 	.word	index@(_Z25initialize_lattice_kernelPiPfS_P17curandStateXORWOW)
        /*0038*/ 	.word	0x0000001e


	//----- nvinfo : EIATTR_FRAME_SIZE
	.align		4
.L_18:
        /*003c*/ 	.byte	0x04, 0x11
        /*003e*/ 	.short	(.L_20 - .L_19)
	.align		4
.L_19:
        /*0040*/ 	.word	index@(_Z25initialize_lattice_kernelPiPfS_P17curandStateXORWOW)
        /*0044*/ 	.word	0x00000000


	//----- nvinfo : EIATTR_MIN_STACK_SIZE
	.align		4
.L_20:
        /*0048*/ 	.byte	0x04, 0x12
        /*004a*/ 	.short	(.L_22 - .L_21)
	.align		4
.L_21:
        /*004c*/ 	.word	index@(_Z25initialize_lattice_kernelPiPfS_P17curandStateXORWOW)
        /*0050*/ 	.word	0x00000000


	//----- nvinfo : EIATTR_MIN_STACK_SIZE
	.align		4
.L_22:
        /*0054*/ 	.byte	0x04, 0x12
        /*0056*/ 	.short	(.L_24 - .L_23)
	.align		4
.L_23:
        /*0058*/ 	.word	index@(_Z17setup_rand_kernelP17curandStateXORWOWm)
        /*005c*/ 	.word	0x00000000


	//----- nvinfo : EIATTR_MIN_STACK_SIZE
	.align		4
.L_24:
        /*0060*/ 	.byte	0x04, 0x12
        /*0062*/ 	.short	(.L_26 - .L_25)
	.align		4
.L_25:
        /*0064*/ 	.word	index@(_Z10flip_spinsPiPfS0_S_P17curandStateXORWOW)
        /*0068*/ 	.word	0x00000000
.L_26:


//--------------------- .nv.compat                --------------------------
	.section	.nv.compat,"",@"SHT_CUDA_COMPAT_INFO"
	.align	4
        /*0000*/ 	.byte	0x02, 0x09, 0x00, 0x00, 0x02, 0x02, 0x01, 0x00, 0x02, 0x05, 0x05, 0x00, 0x03, 0x07, 0x01, 0x01
        /*0010*/ 	.byte	0x02, 0x03, 0x00, 0x00, 0x02, 0x06, 0x01, 0x00, 0x04, 0x0b, 0x08, 0x00, 0x01, 0x00, 0x00, 0x00
        /*0020*/ 	.byte	0x00, 0x00, 0x00, 0x00


//--------------------- .nv.info._Z25initialize_lattice_kernelPiPfS_P17curandStateXORWOW --------------------------
	.section	.nv.info._Z25initialize_lattice_kernelPiPfS_P17curandStateXORWOW,"",@"SHT_CUDA_INFO"
	.sectionflags	@""
	.align	4


	//----- nvinfo : EIATTR_CUDA_API_VERSION
	.align		4
        /*0000*/ 	.byte	0x04, 0x37
        /*0002*/ 	.short	(.L_28 - .L_27)
.L_27:
        /*0004*/ 	.word	0x00000082


	//----- nvinfo : EIATTR_KPARAM_INFO
	.align		4
.L_28:
        /*0008*/ 	.byte	0x04, 0x17
        /*000a*/ 	.short	(.L_30 - .L_29)
.L_29:
        /*000c*/ 	.word	0x00000000
        /*0010*/ 	.short	0x0003
        /*0012*/ 	.short	0x0018
        /*0014*/ 	.byte	0x00, 0xf5, 0x21, 0x00


	//----- nvinfo : EIATTR_KPARAM_INFO
	.align		4
.L_30:
        /*0018*/ 	.byte	0x04, 0x17
        /*001a*/ 	.short	(.L_32 - .L_31)
.L_31:
        /*001c*/ 	.word	0x00000000
        /*0020*/ 	.short	0x0002
        /*0022*/ 	.short	0x0010
        /*0024*/ 	.byte	0x00, 0xf5, 0x21, 0x00


	//----- nvinfo : EIATTR_KPARAM_INFO
	.align		4
.L_32:
        /*0028*/ 	.byte	0x04, 0x17
        /*002a*/ 	.short	(.L_34 - .L_33)
.L_33:
        /*002c*/ 	.word	0x00000000
        /*0030*/ 	.short	0x0001
        /*0032*/ 	.short	0x0008
        /*0034*/ 	.byte	0x00, 0xf5, 0x21, 0x00


	//----- nvinfo : EIATTR_KPARAM_INFO
	.align		4
.L_34:
        /*0038*/ 	.byte	0x04, 0x17
        /*003a*/ 	.short	(.L_36 - .L_35)
.L_35:
        /*003c*/ 	.word	0x00000000
        /*0040*/ 	.short	0x0000
        /*0042*/ 	.short	0x0000
        /*0044*/ 	.byte	0x00, 0xf5, 0x21, 0x00


	//----- nvinfo : EIATTR_SPARSE_MMA_MASK
	.align		4
.L_36:
        /*0048*/ 	.byte	0x03, 0x50
        /*004a*/ 	.short	0x0000


	//----- nvinfo : EIATTR_MAXREG_COUNT
	.align		4
        /*004c*/ 	.byte	0x03, 0x1b
        /*004e*/ 	.short	0x00ff


	//----- nvinfo : EIATTR_NUM_BARRIERS
	.align		4
        /*0050*/ 	.byte	0x02, 0x4c
        /*0052*/ 	.byte	0x01
	.zero		1


	//----- nvinfo : EIATTR_MERCURY_ISA_VERSION
	.align		4
        /*0054*/ 	.byte	0x03, 0x5f
        /*0056*/ 	.short	0x0101


	//----- nvinfo : EIATTR_INT_WARP_WIDE_INSTR_OFFSETS
	.align		4
        /*0058*/ 	.byte	0x04, 0x31
        /*005a*/ 	.short	(.L_38 - .L_37)


	//   ....[0]....
.L_37:
        /*005c*/ 	.word	0x000000f0


	//   ....[1]....
        /*0060*/ 	.word	0x00000260


	//----- nvinfo : EIATTR_VRC_CTA_INIT_COUNT
	.align		4
.L_38:
        /*0064*/ 	.byte	0x02, 0x4a
	.zero		1
	.zero		1


	//----- nvinfo : EIATTR_EXIT_INSTR_OFFSETS
	.align		4
        /*0068*/ 	.byte	0x04, 0x1c
        /*006a*/ 	.short	(.L_40 - .L_39)


	//   ....[0]....
.L_39:
        /*006c*/ 	.word	0x00000060


	//   ....[1]....
        /*0070*/ 	.word	0x000002f0


	//   ....[2]....
        /*0074*/ 	.word	0x00000a10


	//----- nvinfo : EIATTR_CBANK_PARAM_SIZE
	.align		4
.L_40:
        /*0078*/ 	.byte	0x03, 0x19
        /*007a*/ 	.short	0x0020


	//----- nvinfo : EIATTR_PARAM_CBANK
	.align		4
        /*007c*/ 	.byte	0x04, 0x0a
        /*007e*/ 	.short	(.L_42 - .L_41)
	.align		4
.L_41:
        /*0080*/ 	.word	index@(.nv.constant0._Z25initialize_lattice_kernelPiPfS_P17curandStateXORWOW)
        /*0084*/ 	.short	0x0380
        /*0086*/ 	.short	0x0020


	//----- nvinfo : EIATTR_SW_WAR
	.align		4
.L_42:
        /*0088*/ 	.byte	0x04, 0x36
        /*008a*/ 	.short	(.L_44 - .L_43)
.L_43:
        /*008c*/ 	.word	0x00000008
.L_44:


//--------------------- .nv.info._Z17setup_rand_kernelP17curandStateXORWOWm --------------------------
	.section	.nv.info._Z17setup_rand_kernelP17curandStateXORWOWm,"",@"SHT_CUDA_INFO"
	.sectionflags	@""
	.align	4


	//----- nvinfo : EIATTR_CUDA_API_VERSION
	.align		4
        /*0000*/ 	.byte	0x04, 0x37
        /*0002*/ 	.short	(.L_46 - .L_45)
.L_45:
        /*0004*/ 	.word	0x00000082


	//----- nvinfo : EIATTR_KPARAM_INFO
	.align		4
.L_46:
        /*0008*/ 	.byte	0x04, 0x17
        /*000a*/ 	.short	(.L_48 - .L_47)
.L_47:
        /*000c*/ 	.word	0x00000000
        /*0010*/ 	.short	0x0001
        /*0012*/ 	.short	0x0008
        /*0014*/ 	.byte	0x00, 0xf0, 0x21, 0x00


	//----- nvinfo : EIATTR_KPARAM_INFO
	.align		4
.L_48:
        /*0018*/ 	.byte	0x04, 0x17
        /*001a*/ 	.short	(.L_50 - .L_49)
.L_49:
        /*001c*/ 	.word	0x00000000
        /*0020*/ 	.short	0x0000
        /*0022*/ 	.short	0x0000
        /*0024*/ 	.byte	0x00, 0xf5, 0x21, 0x00


	//----- nvinfo : EIATTR_SPARSE_MMA_MASK
	.align		4
.L_50:
        /*0028*/ 	.byte	0x03, 0x50
        /*002a*/ 	.short	0x0000


	//----- nvinfo : EIATTR_MAXREG_COUNT
	.align		4
        /*002c*/ 	.byte	0x03, 0x1b
        /*002e*/ 	.short	0x00ff


	//----- nvinfo : EIATTR_MERCURY_ISA_VERSION
	.align		4
        /*0030*/ 	.byte	0x03, 0x5f
        /*0032*/ 	.short	0x0101


	//----- nvinfo : EIATTR_VRC_CTA_INIT_COUNT
	.align		4
        /*0034*/ 	.byte	0x02, 0x4a
	.zero		1
	.zero		1


	//----- nvinfo : EIATTR_EXIT_INSTR_OFFSETS
	.align		4
        /*0038*/ 	.byte	0x04, 0x1c
        /*003a*/ 	.short	(.L_52 - .L_51)


	//   ....[0]....
.L_51:
        /*003c*/ 	.word	0x00000ed0


	//----- nvinfo : EIATTR_CRS_STACK_SIZE
	.align		4
.L_52:
        /*0040*/ 	.byte	0x04, 0x1e
        /*0042*/ 	.short	(.L_54 - .L_53)
.L_53:
        /*0044*/ 	.word	0x00000000


	//----- nvinfo : EIATTR_CBANK_PARAM_SIZE
	.align		4
.L_54:
        /*0048*/ 	.byte	0x03, 0x19
        /*004a*/ 	.short	0x0010


	//----- nvinfo : EIATTR_PARAM_CBANK
	.align		4
        /*004c*/ 	.byte	0x04, 0x0a
        /*004e*/ 	.short	(.L_56 - .L_55)
	.align		4
.L_55:
        /*0050*/ 	.word	index@(.nv.constant0._Z17setup_rand_kernelP17curandStateXORWOWm)
        /*0054*/ 	.short	0x0380
        /*0056*/ 	.short	0x0010


	//----- nvinfo : EIATTR_SW_WAR
	.align		4
.L_56:
        /*0058*/ 	.byte	0x04, 0x36
        /*005a*/ 	.short	(.L_58 - .L_57)
.L_57:
        /*005c*/ 	.word	0x00000008
.L_58:


//--------------------- .nv.info._Z10flip_spinsPiPfS0_S_P17curandStateXORWOW --------------------------
	.section	.nv.info._Z10flip_spinsPiPfS0_S_P17curandStateXORWOW,"",@"SHT_CUDA_INFO"
	.sectionflags	@""
	.align	4


	//----- nvinfo : EIATTR_CUDA_API_VERSION
	.align		4
        /*0000*/ 	.byte	0x04, 0x37
        /*0002*/ 	.short	(.L_60 - .L_59)
.L_59:
        /*0004*/ 	.word	0x00000082


	//----- nvinfo : EIATTR_KPARAM_INFO
	.align		4
.L_60:
        /*0008*/ 	.byte	0x04, 0x17
        /*000a*/ 	.short	(.L_62 - .L_61)
.L_61:
        /*000c*/ 	.word	0x00000000
        /*0010*/ 	.short	0x0004
        /*0012*/ 	.short	0x0020
        /*0014*/ 	.byte	0x00, 0xf5, 0x21, 0x00


	//----- nvinfo : EIATTR_KPARAM_INFO
	.align		4
.L_62:
        /*0018*/ 	.byte	0x04, 0x17
        /*001a*/ 	.short	(.L_64 - .L_63)
.L_63:
        /*001c*/ 	.word	0x00000000
        /*0020*/ 	.short	0x0003
        /*0022*/ 	.short	0x0018
        /*0024*/ 	.byte	0x00, 0xf5, 0x21, 0x00


	//----- nvinfo : EIATTR_KPARAM_INFO
	.align		4
.L_64:
        /*0028*/ 	.byte	0x04, 0x17
        /*002a*/ 	.short	(.L_66 - .L_65)
.L_65:
        /*002c*/ 	.word	0x00000000
        /*0030*/ 	.short	0x0002
        /*0032*/ 	.short	0x0010
        /*0034*/ 	.byte	0x00, 0xf5, 0x21, 0x00


	//----- nvinfo : EIATTR_KPARAM_INFO
	.align		4
.L_66:
        /*0038*/ 	.byte	0x04, 0x17
        /*003a*/ 	.short	(.L_68 - .L_67)
.L_67:
        /*003c*/ 	.word	0x00000000
        /*0040*/ 	.short	0x0001
        /*0042*/ 	.short	0x0008
        /*0044*/ 	.byte	0x00, 0xf5, 0x21, 0x00


	//----- nvinfo : EIATTR_KPARAM_INFO
	.align		4
.L_68:
        /*0048*/ 	.byte	0x04, 0x17
        /*004a*/ 	.short	(.L_70 - .L_69)
.L_69:
        /*004c*/ 	.word	0x00000000
        /*0050*/ 	.short	0x0000
        /*0052*/ 	.short	0x0000
        /*0054*/ 	.byte	0x00, 0xf5, 0x21, 0x00


	//----- nvinfo : EIATTR_SPARSE_MMA_MASK
	.align		4
.L_70:
        /*0058*/ 	.byte	0x03, 0x50
        /*005a*/ 	.short	0x0000


	//----- nvinfo : EIATTR_MAXREG_COUNT
	.align		4
        /*005c*/ 	.byte	0x03, 0x1b
        /*005e*/ 	.short	0x00ff


	//----- nvinfo : EIATTR_MERCURY_ISA_VERSION
	.align		4
        /*0060*/ 	.byte	0x03, 0x5f
        /*0062*/ 	.short	0x0101


	//----- nvinfo : EIATTR_INT_WARP_WIDE_INSTR_OFFSETS
	.align		4
        /*0064*/ 	.byte	0x04, 0x31
        /*0066*/ 	.short	(.L_72 - .L_71)


	//   ....[0]....
.L_71:
        /*0068*/ 	.word	0x00000770


	//   ....[1]....
        /*006c*/ 	.word	0x000007c0


	//----- nvinfo : EIATTR_VRC_CTA_INIT_COUNT
	.align		4
.L_72:
        /*0070*/ 	.byte	0x02, 0x4a
	.zero		1
	.zero		1


	//----- nvinfo : EIATTR_EXIT_INSTR_OFFSETS
	.align		4
        /*0074*/ 	.byte	0x04, 0x1c
        /*0076*/ 	.short	(.L_74 - .L_73)


	//   ....[0]....
.L_73:
        /*0078*/ 	.word	0x00000060


	//   ....[1]....
        /*007c*/ 	.word	0x00000630


	//   ....[2]....
        /*0080*/ 	.word	0x00000680


	//   ....[3]....
        /*0084*/ 	.word	0x000006c0


	//   ....[4]....
        /*0088*/ 	.word	0x000007f0


	//----- nvinfo : EIATTR_CRS_STACK_SIZE
	.align		4
.L_74:
        /*008c*/ 	.byte	0x04, 0x1e
        /*008e*/ 	.short	(.L_76 - .L_75)
.L_75:
        /*0090*/ 	.word	0x00000000


	//----- nvinfo : EIATTR_CBANK_PARAM_SIZE
	.align		4
.L_76:
        /*0094*/ 	.byte	0x03, 0x19
        /*0096*/ 	.short	0x0028


	//----- nvinfo : EIATTR_PARAM_CBANK
	.align		4
        /*0098*/ 	.byte	0x04, 0x0a
        /*009a*/ 	.short	(.L_78 - .L_77)
	.align		4
.L_77:
        /*009c*/ 	.word	index@(.nv.constant0._Z10flip_spinsPiPfS0_S_P17curandStateXORWOW)
        /*00a0*/ 	.short	0x0380
        /*00a2*/ 	.short	0x0028


	//----- nvinfo : EIATTR_SW_WAR
	.align		4
.L_78:
        /*00a4*/ 	.byte	0x04, 0x36
        /*00a6*/ 	.short	(.L_80 - .L_79)
.L_79:
        /*00a8*/ 	.word	0x00000008
.L_80:


//--------------------- .nv.callgraph             --------------------------
	.section	.nv.callgraph,"",@"SHT_CUDA_CALLGRAPH"
	.align	4
	.sectionentsize	8
	.align		4
        /*0000*/ 	.word	0x00000000
	.align		4
        /*0004*/ 	.word	0xffffffff
	.align		4
        /*0008*/ 	.word	0x00000000
	.align		4
        /*000c*/ 	.word	0xfffffffe
	.align		4
        /*0010*/ 	.word	0x00000000
	.align		4
        /*0014*/ 	.word	0xfffffffd
	.align		4
        /*0018*/ 	.word	0x00000000
	.align		4
        /*001c*/ 	.word	0xfffffffc


//--------------------- .nv.constant4             --------------------------
	.section	.nv.constant4,"a",@progbits
	.align	8
	.align		8
.nv.constant4:
        /*0000*/ 	.dword	precalc_xorwow_matrix
	.align		8
        /*0008*/ 	.dword	precalc_xorwow_offset_matrix
	.align		8
        /*0010*/ 	.dword	mrg32k3aM1
	.align		8
        /*0018*/ 	.dword	mrg32k3aM2
	.align		8
        /*0020*/ 	.dword	mrg32k3aM1SubSeq
	.align		8
        /*0028*/ 	.dword	mrg32k3aM2SubSeq
	.align		8
        /*0030*/ 	.dword	mrg32k3aM1Seq
	.align		8
        /*0038*/ 	.dword	mrg32k3aM2Seq


//--------------------- .nv.constant3             --------------------------
	.section	.nv.constant3,"a",@progbits
	.align	8
.nv.constant3:
	.type		__cr_lgamma_table,@object
	.size		__cr_lgamma_table,(.L_8 - __cr_lgamma_table)
__cr_lgamma_table:
        /*0000*/ 	.byte	0x00, 0x00, 0x00, 0x00, 0x00, 0x00, 0x00, 0x00, 0x00, 0x00, 0x00, 0x00, 0x00, 0x00, 0x00, 0x00
        /*0010*/ 	.byte	0xef, 0x39, 0xfa, 0xfe, 0x42, 0x2e, 0xe6, 0x3f, 0x02, 0x20, 0x2a, 0xfa, 0x0b, 0xab, 0xfc, 0x3f
        /*0020*/ 	.byte	0xf9, 0x2c, 0x92, 0x7c, 0xa7, 0x6c, 0x09, 0x40, 0xc9, 0x79, 0x44, 0x3c, 0x64, 0x26, 0x13, 0x40
        /*0030*/ 	.byte	0xca, 0x01, 0xcf, 0x3a, 0x27, 0x51, 0x1a, 0x40, 0x30, 0xcc, 0x2d, 0xf3, 0xe1, 0x0c, 0x21, 0x40
        /*0040*/ 	.byte	0x0d, 0xb7, 0xfc, 0x82, 0x8e, 0x35, 0x25, 0x40
.L_8:


//--------------------- .text._Z25initialize_lattice_kernelPiPfS_P17curandStateXORWOW --------------------------
	.section	.text._Z25initialize_lattice_kernelPiPfS_P17curandStateXORWOW,"ax",@progbits
	.align	128
        .global         _Z25initialize_lattice_kernelPiPfS_P17curandStateXORWOW
        .type           _Z25initialize_lattice_kernelPiPfS_P17curandStateXORWOW,@function
        .size           _Z25initialize_lattice_kernelPiPfS_P17curandStateXORWOW,(.L_x_15 - _Z25initialize_lattice_kernelPiPfS_P17curandStateXORWOW)
        .other          _Z25initialize_lattice_kernelPiPfS_P17curandStateXORWOW,@"STO_CUDA_ENTRY STV_DEFAULT"
_Z25initialize_lattice_kernelPiPfS_P17curandStateXORWOW:
.text._Z25initialize_lattice_kernelPiPfS_P17curandStateXORWOW:
[----:B------:R-:W-:Y:S01]  /*0000*/  LDC R1, c[0x0][0x37c] ;  /* 0x0000df00ff017b82 */ /* 0x000fe20000000800 */
[----:B------:R-:W0:Y:S07]  /*0010*/  S2R R0, SR_TID.X ;  /* 0x0000000000007919 */ /* 0x000e2e0000002100 */
[----:B------:R-:W0:Y:S08]  /*0020*/  S2UR UR4, SR_CTAID.X ;  /* 0x00000000000479c3 */ /* 0x000e300000002500 */
[----:B------:R-:W0:Y:S02]  /*0030*/  LDC R15, c[0x0][0x360] ;  /* 0x0000d800ff0f7b82 */ /* 0x000e240000000800 */
[----:B0-----:R-:W-:-:S05]  /*0040*/  IMAD R15, R15, UR4, R0 ;  /* 0x000000040f0f7c24 */ /* 0x001fca000f8e0200 */
[----:B------:R-:W-:-:S13]  /*0050*/  ISETP.GT.AND P0, PT, R15, 0x15f8f, PT ;  /* 0x00015f8f0f00780c */ /* 0x000fda0003f04270 */
[----:B------:R-:W-:Y:S05]  /*0060*/  @P0 EXIT ;  /* 0x000000000000094d */ /* 0x000fea0003800000 */
[----:B------:R-:W0:Y:S01]  /*0070*/  LDC.64 R4, c[0x0][0x398] ;  /* 0x0000e600ff047b82 */ /* 0x000e220000000a00 */
[----:B------:R-:W1:Y:S01]  /*0080*/  LDCU.64 UR6, c[0x0][0x358] ;  /* 0x00006b00ff0677ac */ /* 0x000e620008000a00 */
[----:B0-----:R-:W-:-:S05]  /*0090*/  IMAD.WIDE R4, R15, 0x30, R4 ;  /* 0x000000300f047825 */ /* 0x001fca00078e0204 */
[----:B-1----:R-:W2:Y:S04]  /*00a0*/  LDG.E.64 R10, desc[UR6][R4.64] ;  /* 0x00000006040a7981 */ /* 0x002ea8000c1e1b00 */
[----:B------:R-:W3:Y:S04]  /*00b0*/  LDG.E.64 R8, desc[UR6][R4.64+0x10] ;  /* 0x0000100604087981 */ /* 0x000ee8000c1e1b00 */
[----:B------:R-:W4:Y:S01]  /*00c0*/  LDG.E.64 R6, desc[UR6][R4.64+0x8] ;  /* 0x0000080604067981 */ /* 0x000f22000c1e1b00 */
[----:B------:R-:W-:Y:S01]  /*00d0*/  HFMA2 R19, -RZ, RZ, 0, 5.9604644775390625e-08 ;  /* 0x00000001ff137431 */ /* 0x000fe200000001ff */
[----:B------:R-:W0:Y:S01]  /*00e0*/  LDC.64 R16, c[0x0][0x390] ;  /* 0x0000e400ff107b82 */ /* 0x000e220000000a00 */
[----:B------:R-:W-:-:S02]  /*00f0*/  VOTEU.ANY UR4, UPT, PT ;  /* 0x0000000000047886 */ /* 0x000fc400038e0100 */
[----:B------:R-:W-:Y:S01]  /*0100*/  UFLO.U32 UR4, UR4 ;  /* 0x00000004000472bd */ /* 0x000fe200080e0000 */
[----:B--2---:R-:W-:Y:S02]  /*0110*/  SHF.R.U32.HI R2, RZ, 0x2, R11 ;  /* 0x00000002ff027819 */ /* 0x004fe4000001160b */
[----:B------:R-:W-:Y:S02]  /*0120*/  IADD3 R10, PT, PT, R10, 0x587c5, RZ ;  /* 0x000587c50a0a7810 */ /* 0x000fe40007ffe0ff */
[----:B------:R-:W-:Y:S01]  /*0130*/  LOP3.LUT R2, R2, R11, RZ, 0x3c, !PT ;  /* 0x0000000b02027212 */ /* 0x000fe200078e3cff */
[----:B---3--:R-:W-:Y:S01]  /*0140*/  IMAD.SHL.U32 R12, R9, 0x10, RZ ;  /* 0x00000010090c7824 */ /* 0x008fe200078e00ff */
[----:B------:R-:W1:Y:S01]  /*0150*/  S2R R11, SR_LANEID ;  /* 0x00000000000b7919 */ /* 0x000e620000000000 */
[----:B------:R-:W-:Y:S02]  /*0160*/  IMAD.MOV.U32 R21, RZ, RZ, R8 ;  /* 0x000000ffff157224 */ /* 0x000fe400078e0008 */
[----:B------:R-:W-:-:S02]  /*0170*/  IMAD.SHL.U32 R3, R2, 0x2, RZ ;  /* 0x0000000202037824 */ /* 0x000fc400078e00ff */
[----:B----4-:R-:W-:-:S03]  /*0180*/  IMAD.MOV.U32 R20, RZ, RZ, R7 ;  /* 0x000000ffff147224 */ /* 0x010fc600078e0007 */
[----:B------:R-:W-:Y:S01]  /*0190*/  LOP3.LUT R3, R9, R12, R3, 0x96, !PT ;  /* 0x0000000c09037212 */ /* 0x000fe200078e9603 */
[----:B------:R-:W-:Y:S01]  /*01a0*/  IMAD.MOV.U32 R12, RZ, RZ, R9 ;  /* 0x000000ffff0c7224 */ /* 0x000fe200078e0009 */
[----:B------:R2:W-:Y:S02]  /*01b0*/  STG.E.64 desc[UR6][R4.64+0x8], R20 ;  /* 0x0000081404007986 */ /* 0x0005e4000c101b06 */
[----:B------:R-:W-:Y:S01]  /*01c0*/  LOP3.LUT R13, R3, R2, RZ, 0x3c, !PT ;  /* 0x00000002030d7212 */ /* 0x000fe200078e3cff */
[----:B------:R-:W-:-:S04]  /*01d0*/  IMAD.MOV.U32 R3, RZ, RZ, 0x2f800000 ;  /* 0x2f800000ff037424 */ /* 0x000fc800078e00ff */
[----:B------:R-:W-:Y:S01]  /*01e0*/  IMAD.IADD R2, R13, 0x1, R10 ;  /* 0x000000010d027824 */ /* 0x000fe200078e020a */
[----:B------:R2:W-:Y:S04]  /*01f0*/  STG.E.64 desc[UR6][R4.64+0x10], R12 ;  /* 0x0000100c04007986 */ /* 0x0005e8000c101b06 */
[----:B------:R-:W-:-:S05]  /*0200*/  I2FP.F32.U32 R2, R2 ;  /* 0x0000000200027245 */ /* 0x000fca0000201000 */
[----:B------:R-:W-:-:S05]  /*0210*/  FFMA R2, R2, R3, 1.1641532182693481445e-10 ;  /* 0x2f00000002027423 */ /* 0x000fca0000000003 */
[----:B------:R-:W-:Y:S02]  /*0220*/  FSETP.GE.AND P0, PT, R2, 0.5, PT ;  /* 0x3f0000000200780b */ /* 0x000fe40003f06000 */
[----:B------:R-:W3:Y:S02]  /*0230*/  LDC.64 R2, c[0x0][0x380] ;  /* 0x0000e000ff027b82 */ /* 0x000ee40000000a00 */
[----:B------:R-:W-:Y:S02]  /*0240*/  SEL R19, R19, 0xffffffff, P0 ;  /* 0xffffffff13137807 */ /* 0x000fe40000000000 */
[----:B-1----:R-:W-:-:S04]  /*0250*/  ISETP.EQ.U32.AND P0, PT, R11, UR4, PT ;  /* 0x000000040b007c0c */ /* 0x002fc8000bf02070 */
[----:B------:R-:W1:Y:S01]  /*0260*/  REDUX.SUM UR5, R19 ;  /* 0x00000000130573c4 */ /* 0x000e62000000c000 */
[----:B------:R-:W-:-:S05]  /*0270*/  MOV R11, R6 ;  /* 0x00000006000b7202 */ /* 0x000fca0000000f00 */
[----:B------:R2:W-:Y:S01]  /*0280*/  STG.E.64 desc[UR6][R4.64], R10 ;  /* 0x0000000a04007986 */ /* 0x0005e2000c101b06 */
[----:B---3--:R-:W-:-:S05]  /*0290*/  IMAD.WIDE R6, R15, 0x4, R2 ;  /* 0x000000040f067825 */ /* 0x008fca00078e0202 */
[----:B------:R2:W-:Y:S01]  /*02a0*/  STG.E desc[UR6][R6.64], R19 ;  /* 0x0000001306007986 */ /* 0x0005e2000c101906 */
[----:B-1----:R-:W-:-:S05]  /*02b0*/  IMAD.U32 R9, RZ, RZ, UR5 ;  /* 0x00000005ff097e24 */ /* 0x002fca000f8e00ff */
[----:B0-----:R2:W-:Y:S01]  /*02c0*/  @P0 REDG.E.ADD.STRONG.GPU desc[UR6][R16.64], R9 ;  /* 0x000000091000098e */ /* 0x0015e2000c12e106 */
[----:B------:R-:W-:Y:S01]  /*02d0*/  BAR.SYNC.DEFER_BLOCKING 0x0 ;  /* 0x0000000000007b1d */ /* 0x000fe20000010000 */
[----:B------:R-:W-:-:S13]  /*02e0*/  ISETP.NE.AND P0, PT, R0, RZ, PT ;  /* 0x000000ff0000720c */ /* 0x000fda0003f05270 */
[----:B--2---:R-:W-:Y:S05]  /*02f0*/  @P0 EXIT ;  /* 0x000000000000094d */ /* 0x004fea0003800000 */
[----:B------:R-:W0:Y:S01]  /*0300*/  LDCU.64 UR4, c[0x0][0x380] ;  /* 0x00007000ff0477ac */ /* 0x000e220008000a00 */
[----:B------:R-:W-:Y:S01]  /*0310*/  MOV R22, RZ ;  /* 0x000000ff00167202 */ /* 0x000fe20000000f00 */
[----:B------:R-:W-:Y:S02]  /*0320*/  IMAD.MOV.U32 R6, RZ, RZ, RZ ;  /* 0x000000ffff067224 */ /* 0x000fe400078e00ff */
[----:B------:R-:W-:Y:S01]  /*0330*/  IMAD.MOV.U32 R0, RZ, RZ, 0x4 ;  /* 0x00000004ff007424 */ /* 0x000fe200078e00ff */
[----:B0-----:R-:W-:-:S04]  /*0340*/  UIADD3 UR4, UP0, UPT, UR4, 0x8, URZ ;  /* 0x0000000804047890 */ /* 0x001fc8000ff1e0ff */
[----:B------:R-:W-:Y:S02]  /*0350*/  UIADD3.X UR5, UPT, UPT, URZ, UR5, URZ, UP0, !UPT ;  /* 0x00000005ff057290 */ /* 0x000fe400087fe4ff */
[----:B------:R-:W-:-:S04]  /*0360*/  MOV R11, UR4 ;  /* 0x00000004000b7c02 */ /* 0x000fc80008000f00 */
[----:B------:R-:W-:-:S07]  /*0370*/  IMAD.U32 R14, RZ, RZ, UR5 ;  /* 0x00000005ff0e7e24 */ /* 0x000fce000f8e00ff */
.L_x_0:
[C---:B0-----:R-:W-:Y:S01]  /*0380*/  VIADD R8, R0.reuse, 0xfffffffc ;  /* 0xfffffffc00087836 */ /* 0x041fe20000000000 */
[C---:B------:R-:W-:Y:S01]  /*0390*/  IADD3 R4, PT, PT, R0.reuse, 0x128, RZ ;  /* 0x0000012800047810 */ /* 0x040fe20007ffe0ff */
[C---:B------:R-:W-:Y:S01]  /*03a0*/  VIADD R7, R0.reuse, 0xfffffffd ;  /* 0xfffffffd00077836 */ /* 0x040fe20000000000 */
[----:B------:R-:W-:Y:S02]  /*03b0*/  IADD3 R12, PT, PT, R0, -0x15f93, RZ ;  /* 0xfffea06d000c7810 */ /* 0x000fe40007ffe0ff */
[----:B------:R-:W-:-:S13]  /*03c0*/  ISETP.GE.U32.AND P0, PT, R8, 0x15e64, PT ;  /* 0x00015e640800780c */ /* 0x000fda0003f06070 */
[----:B------:R-:W-:Y:S01]  /*03d0*/  @P0 VIADD R4, R8, 0xfffea19c ;  /* 0xfffea19c08040836 */ /* 0x000fe20000000000 */
[----:B------:R-:W-:-:S03]  /*03e0*/  ISETP.GE.U32.AND P0, PT, R7, 0x15f90, PT ;  /* 0x00015f900700780c */ /* 0x000fc60003f06070 */
[----:B------:R-:W-:Y:S01]  /*03f0*/  IMAD.HI R5, R4, 0x5d34edef, RZ ;  /* 0x5d34edef04057827 */ /* 0x000fe200078e02ff */
[----:B------:R-:W-:Y:S02]  /*0400*/  SEL R9, R7, R12, !P0 ;  /* 0x0000000c07097207 */ /* 0x000fe40004000000 */
[----:B------:R-:W-:Y:S02]  /*0410*/  ISETP.GE.U32.AND P0, PT, R8, 0x15e63, PT ;  /* 0x00015e630800780c */ /* 0x000fe40003f06070 */
[----:B------:R-:W-:-:S04]  /*0420*/  SHF.R.U32.HI R10, RZ, 0x1f, R5 ;  /* 0x0000001fff0a7819 */ /* 0x000fc80000011605 */
[----:B------:R-:W-:-:S05]  /*0430*/  LEA.HI.SX32 R5, R5, R10, 0x11 ;  /* 0x0000000a05057211 */ /* 0x000fca00078f8aff */
[----:B------:R-:W-:Y:S02]  /*0440*/  IMAD R19, R5, -0x15f90, R4 ;  /* 0xfffea07005137824 */ /* 0x000fe400078e0204 */
[----:B------:R-:W-:-:S04]  /*0450*/  IMAD.WIDE R4, R9, 0x4, R2 ;  /* 0x0000000409047825 */ /* 0x000fc800078e0202 */
[----:B------:R-:W-:Y:S01]  /*0460*/  IMAD.WIDE R18, R19, 0x4, R2 ;  /* 0x0000000413127825 */ /* 0x000fe200078e0202 */
[----:B------:R0:W2:Y:S05]  /*0470*/  LDG.E R21, desc[UR6][R4.64] ;  /* 0x0000000604157981 */ /* 0x0000aa000c1e1900 */
[----:B------:R-:W2:Y:S01]  /*0480*/  LDG.E R18, desc[UR6][R18.64] ;  /* 0x0000000612127981 */ /* 0x000ea2000c1e1900 */
[----:B0-----:R-:W-:Y:S02]  /*0490*/  IMAD.MOV.U32 R4, RZ, RZ, R11 ;  /* 0x000000ffff047224 */ /* 0x001fe400078e000b */
[----:B------:R-:W-:-:S05]  /*04a0*/  IMAD.MOV.U32 R5, RZ, RZ, R14 ;  /* 0x000000ffff057224 */ /* 0x000fca00078e000e */
[----:B------:R-:W3:Y:S01]  /*04b0*/  LDG.E R12, desc[UR6][R4.64+-0x8] ;  /* 0xfffff806040c7981 */ /* 0x000ee2000c1e1900 */
[C---:B------:R-:W-:Y:S01]  /*04c0*/  IADD3 R9, PT, PT, R0.reuse, 0x129, RZ ;  /* 0x0000012900097810 */ /* 0x040fe20007ffe0ff */
[----:B------:R-:W-:Y:S02]  /*04d0*/  @P0 VIADD R9, R7, 0xfffea19c ;  /* 0xfffea19c07090836 */ /* 0x000fe40000000000 */
[C---:B------:R-:W-:Y:S01]  /*04e0*/  VIADD R13, R0.reuse, 0xfffffffe ;  /* 0xfffffffe000d7836 */ /* 0x040fe20000000000 */
[----:B------:R-:W-:Y:S01]  /*04f0*/  IADD3 R14, PT, PT, R0, -0x15f92, RZ ;  /* 0xfffea06e000e7810 */ /* 0x000fe20007ffe0ff */
[----:B------:R-:W-:Y:S01]  /*0500*/  IMAD.HI R7, R9, 0x5d34edef, RZ ;  /* 0x5d34edef09077827 */ /* 0x000fe200078e02ff */
[----:B------:R-:W4:Y:S04]  /*0510*/  LDG.E R17, desc[UR6][R4.64+-0x4] ;  /* 0xfffffc0604117981 */ /* 0x000f28000c1e1900 */
[----:B------:R-:W-:-:S02]  /*0520*/  SHF.R.U32.HI R10, RZ, 0x1f, R7 ;  /* 0x0000001fff0a7819 */ /* 0x000fc40000011607 */
[----:B------:R-:W-:Y:S02]  /*0530*/  ISETP.GE.U32.AND P0, PT, R13, 0x15f90, PT ;  /* 0x00015f900d00780c */ /* 0x000fe40003f06070 */
[----:B------:R-:W-:Y:S02]  /*0540*/  LEA.HI.SX32 R10, R7, R10, 0x11 ;  /* 0x0000000a070a7211 */ /* 0x000fe400078f8aff */
[----:B------:R-:W-:-:S03]  /*0550*/  SEL R15, R13, R14, !P0 ;  /* 0x0000000e0d0f7207 */ /* 0x000fc60004000000 */
[----:B------:R-:W-:Y:S02]  /*0560*/  IMAD R11, R10, -0x15f90, R9 ;  /* 0xfffea0700a0b7824 */ /* 0x000fe400078e0209 */
[----:B------:R-:W-:-:S04]  /*0570*/  IMAD.WIDE R14, R15, 0x4, R2 ;  /* 0x000000040f0e7825 */ /* 0x000fc800078e0202 */
[----:B------:R-:W-:Y:S01]  /*0580*/  IMAD.WIDE R10, R11, 0x4, R2 ;  /* 0x000000040b0a7825 */ /* 0x000fe200078e0202 */
[----:B------:R-:W-:Y:S01]  /*0590*/  ISETP.GE.U32.AND P0, PT, R8, 0x15e62, PT ;  /* 0x00015e620800780c */ /* 0x000fe20003f06070 */
[----:B------:R0:W5:Y:S04]  /*05a0*/  LDG.E R16, desc[UR6][R14.64] ;  /* 0x000000060e107981 */ /* 0x000168000c1e1900 */
[----:B-1----:R1:W5:Y:S01]  /*05b0*/  LDG.E R19, desc[UR6][R10.64] ;  /* 0x000000060a137981 */ /* 0x002362000c1e1900 */
[----:B------:R-:W-:-:S07]  /*05c0*/  VIADD R20, R0, 0x12a ;  /* 0x0000012a00147836 */ /* 0x000fce0000000000 */
[----:B------:R-:W-:Y:S01]  /*05d0*/  @P0 IADD3 R20, PT, PT, R13, -0x15e64, RZ ;  /* 0xfffea19c0d140810 */ /* 0x000fe20007ffe0ff */
[----:B------:R-:W-:-:S04]  /*05e0*/  VIADD R9, R0, 0xffffffff ;  /* 0xffffffff00097836 */ /* 0x000fc80000000000 */
[----:B------:R-:W-:Y:S01]  /*05f0*/  IMAD.HI R7, R20, 0x5d34edef, RZ ;  /* 0x5d34edef14077827 */ /* 0x000fe200078e02ff */
[----:B------:R-:W-:-:S04]  /*0600*/  IADD3 R26, PT, PT, R0, -0x15f91, RZ ;  /* 0xfffea06f001a7810 */ /* 0x000fc80007ffe0ff */
[----:B------:R-:W-:Y:S01]  /*0610*/  SHF.R.U32.HI R24, RZ, 0x1f, R7 ;  /* 0x0000001fff187819 */ /* 0x000fe20000011607 */
[----:B------:R-:W-:Y:S01]  /*0620*/  IMAD.HI.U32 R6, R6, 0x1b4e81b5, RZ ;  /* 0x1b4e81b506067827 */ /* 0x000fe200078e00ff */
[----:B------:R-:W-:Y:S02]  /*0630*/  ISETP.GE.U32.AND P0, PT, R9, 0x15f90, PT ;  /* 0x00015f900900780c */ /* 0x000fe40003f06070 */
[----:B------:R-:W-:Y:S02]  /*0640*/  LEA.HI.SX32 R13, R7, R24, 0x11 ;  /* 0x00000018070d7211 */ /* 0x000fe400078f8aff */
[----:B------:R-:W-:Y:S01]  /*0650*/  SHF.R.U32.HI R7, RZ, 0x5, R6 ;  /* 0x00000005ff077819 */ /* 0x000fe20000011606 */
[----:B------:R-:W4:Y:S01]  /*0660*/  LDG.E R24, desc[UR6][R4.64+0x4] ;  /* 0x0000040604187981 */ /* 0x000f22000c1e1900 */
[----:B0-----:R-:W-:Y:S01]  /*0670*/  SEL R15, R9, R26, !P0 ;  /* 0x0000001a090f7207 */ /* 0x001fe20004000000 */
[----:B------:R-:W-:Y:S01]  /*0680*/  IMAD R13, R13, -0x15f90, R20 ;  /* 0xfffea0700d0d7824 */ /* 0x000fe200078e0214 */
[----:B------:R-:W-:Y:S01]  /*0690*/  ISETP.GE.U32.AND P0, PT, R8, 0x15e61, PT ;  /* 0x00015e610800780c */ /* 0x000fe20003f06070 */
[----:B------:R-:W-:-:S02]  /*06a0*/  IMAD R20, R7, -0x12c, R0 ;  /* 0xfffffed407147824 */ /* 0x000fc400078e0200 */
[--C-:B-1----:R-:W-:Y:S02]  /*06b0*/  IMAD.WIDE R10, R15, 0x4, R2.reuse ;  /* 0x000000040f0a7825 */ /* 0x102fe400078e0202 */
[----:B------:R-:W4:Y:S02]  /*06c0*/  LDG.E R15, desc[UR6][R4.64] ;  /* 0x00000006040f7981 */ /* 0x000f24000c1e1900 */
[----:B------:R-:W-:Y:S01]  /*06d0*/  IMAD.WIDE R6, R13, 0x4, R2 ;  /* 0x000000040d067825 */ /* 0x000fe200078e0202 */
[----:B------:R-:W-:Y:S01]  /*06e0*/  ISETP.NE.AND P1, PT, R20, 0x12c, PT ;  /* 0x0000012c1400780c */ /* 0x000fe20003f25270 */
[----:B------:R0:W4:Y:S02]  /*06f0*/  LDG.E R14, desc[UR6][R10.64] ;  /* 0x000000060a0e7981 */ /* 0x000124000c1e1900 */
[----:B------:R-:W-:Y:S02]  /*0700*/  IMAD.HI.U32 R8, R8, 0x1b4e81b5, RZ ;  /* 0x1b4e81b508087827 */ /* 0x000fe400078e00ff */
[----:B------:R1:W4:Y:S01]  /*0710*/  LDG.E R23, desc[UR6][R6.64] ;  /* 0x0000000606177981 */ /* 0x000322000c1e1900 */
[----:B------:R-:W-:-:S02]  /*0720*/  SEL R25, R20, RZ, P1 ;  /* 0x000000ff14197207 */ /* 0x000fc40000800000 */
[----:B------:R-:W-:Y:S01]  /*0730*/  SHF.R.U32.HI R8, RZ, 0x5, R8 ;  /* 0x00000005ff087819 */ /* 0x000fe20000011608 */
[----:B------:R-:W-:Y:S01]  /*0740*/  VIADD R13, R0, 0x12b ;  /* 0x0000012b000d7836 */ /* 0x000fe20000000000 */
[----:B------:R-:W-:-:S03]  /*0750*/  @P0 IADD3 R13, PT, PT, R9, -0x15e64, RZ ;  /* 0xfffea19c090d0810 */ /* 0x000fc60007ffe0ff */
[----:B------:R-:W-:Y:S02]  /*0760*/  IMAD R25, R8, 0x12c, R25 ;  /* 0x0000012c08197824 */ /* 0x000fe400078e0219 */
[----:B------:R-:W-:-:S03]  /*0770*/  IMAD.HI R8, R13, 0x5d34edef, RZ ;  /* 0x5d34edef0d087827 */ /* 0x000fc600078e02ff */
[----:B------:R-:W-:Y:S02]  /*0780*/  ISETP.GE.U32.AND P0, PT, R25, 0x15f90, PT ;  /* 0x00015f901900780c */ /* 0x000fe40003f06070 */
[----:B------:R-:W-:-:S04]  /*0790*/  SHF.R.U32.HI R9, RZ, 0x1f, R8 ;  /* 0x0000001fff097819 */ /* 0x000fc80000011608 */
[----:B------:R-:W-:-:S05]  /*07a0*/  LEA.HI.SX32 R8, R8, R9, 0x11 ;  /* 0x0000000908087211 */ /* 0x000fca00078f8aff */
[----:B------:R-:W-:Y:S02]  /*07b0*/  IMAD R9, R8, -0x15f90, R13 ;  /* 0xfffea07008097824 */ /* 0x000fe400078e020d */
[----:B------:R-:W-:Y:S02]  /*07c0*/  @P0 VIADD R25, R25, 0xfffea070 ;  /* 0xfffea07019190836 */ /* 0x000fe40000000000 */
[----:B------:R-:W-:-:S04]  /*07d0*/  IMAD.WIDE R8, R9, 0x4, R2 ;  /* 0x0000000409087825 */ /* 0x000fc800078e0202 */
[----:B0-----:R-:W-:Y:S02]  /*07e0*/  IMAD.WIDE R10, R25, 0x4, R2 ;  /* 0x00000004190a7825 */ /* 0x001fe400078e0202 */
[----:B------:R-:W4:Y:S04]  /*07f0*/  LDG.E R8, desc[UR6][R8.64] ;  /* 0x0000000608087981 */ /* 0x000f28000c1e1900 */
[----:B------:R0:W4:Y:S01]  /*0800*/  LDG.E R11, desc[UR6][R10.64] ;  /* 0x000000060a0b7981 */ /* 0x000122000c1e1900 */
[----:B-1----:R-:W-:Y:S01]  /*0810*/  F2F.F64.F32 R6, R22 ;  /* 0x0000001600067310 */ /* 0x002fe20000201800 */
[----:B------:R-:W-:Y:S02]  /*0820*/  ISETP.NE.AND P0, PT, R0, 0x15f90, PT ;  /* 0x00015f900000780c */ /* 0x000fe40003f05270 */
[----:B--2---:R-:W-:-:S05]  /*0830*/  IADD3 R25, PT, PT, R18, R21, RZ ;  /* 0x0000001512197210 */ /* 0x004fca0007ffe0ff */
[----:B------:R-:W-:Y:S08]  /*0840*/  I2F.F64 R20, R25 ;  /* 0x0000001900147312 */ /* 0x000ff00000201c00 */
[----:B---3--:R-:W1:Y:S02]  /*0850*/  I2F.F64 R12, R12 ;  /* 0x0000000c000c7312 */ /* 0x008e640000201c00 */
[----:B-1----:R-:W-:-:S10]  /*0860*/  DFMA R20, -R12, R20, R6 ;  /* 0x000000140c14722b */ /* 0x002fd40000000106 */
[----:B------:R-:W1:Y:S01]  /*0870*/  F2F.F32.F64 R20, R20 ;  /* 0x0000001400147310 */ /* 0x000e620000301000 */
[----:B-----5:R-:W-:-:S07]  /*0880*/  IMAD.IADD R16, R19, 0x1, R16 ;  /* 0x0000000113107824 */ /* 0x020fce00078e0210 */
[----:B----4-:R-:W-:Y:S08]  /*0890*/  I2F.F64 R6, R17 ;  /* 0x0000001100067312 */ /* 0x010ff00000201c00 */
[----:B------:R-:W-:Y:S08]  /*08a0*/  I2F.F64 R18, R16 ;  /* 0x0000001000127312 */ /* 0x000ff00000201c00 */
[----:B-1----:R-:W1:Y:S02]  /*08b0*/  F2F.F64.F32 R26, R20 ;  /* 0x00000014001a7310 */ /* 0x002e640000201800 */
[----:B-1----:R-:W-:-:S10]  /*08c0*/  DFMA R6, -R6, R18, R26 ;  /* 0x000000120606722b */ /* 0x002fd4000000011a */
[----:B------:R-:W1:Y:S01]  /*08d0*/  F2F.F32.F64 R6, R6 ;  /* 0x0000000600067310 */ /* 0x000e620000301000 */
[----:B------:R-:W-:-:S07]  /*08e0*/  IADD3 R14, PT, PT, R23, R14, RZ ;  /* 0x0000000e170e7210 */ /* 0x000fce0007ffe0ff */
[----:B------:R-:W-:Y:S08]  /*08f0*/  I2F.F64 R12, R15 ;  /* 0x0000000f000c7312 */ /* 0x000ff00000201c00 */
[----:B------:R-:W-:Y:S08]  /*0900*/  I2F.F64 R18, R14 ;  /* 0x0000000e00127312 */ /* 0x000ff00000201c00 */
[----:B-1----:R-:W1:Y:S02]  /*0910*/  F2F.F64.F32 R22, R6 ;  /* 0x0000000600167310 */ /* 0x002e640000201800 */
[----:B-1----:R-:W-:-:S06]  /*0920*/  DFMA R12, -R12, R18, R22 ;  /* 0x000000120c0c722b */ /* 0x002fcc0000000116 */
[----:B0-----:R-:W0:Y:S01]  /*0930*/  F2F.F32.F64 R10, R12 ;  /* 0x0000000c000a7310 */ /* 0x001e220000301000 */
[----:B------:R-:W-:-:S07]  /*0940*/  IMAD.IADD R16, R8, 0x1, R11 ;  /* 0x0000000108107824 */ /* 0x000fce00078e020b */
[----:B------:R-:W-:Y:S08]  /*0950*/  I2F.F64 R24, R24 ;  /* 0x0000001800187312 */ /* 0x000ff00000201c00 */
[----:B------:R-:W-:Y:S08]  /*0960*/  I2F.F64 R8, R16 ;  /* 0x0000001000087312 */ /* 0x000ff00000201c00 */
[----:B0-----:R-:W0:Y:S02]  /*0970*/  F2F.F64.F32 R10, R10 ;  /* 0x0000000a000a7310 */ /* 0x001e240000201800 */
[----:B0-----:R-:W-:-:S06]  /*0980*/  DFMA R8, -R24, R8, R10 ;  /* 0x000000081808722b */ /* 0x001fcc000000010a */
[----:B------:R0:W1:Y:S01]  /*0990*/  F2F.F32.F64 R22, R8 ;  /* 0x0000000800167310 */ /* 0x0000620000301000 */
[----:B------:R-:W-:Y:S02]  /*09a0*/  IADD3 R11, P1, PT, R4, 0x10, RZ ;  /* 0x00000010040b7810 */ /* 0x000fe40007f3e0ff */
[----:B------:R-:W-:Y:S01]  /*09b0*/  MOV R6, R0 ;  /* 0x0000000000067202 */ /* 0x000fe20000000f00 */
[----:B------:R-:W-:Y:S01]  /*09c0*/  VIADD R0, R0, 0x4 ;  /* 0x0000000400007836 */ /* 0x000fe20000000000 */
[----:B------:R-:W-:Y:S01]  /*09d0*/  IADD3.X R14, PT, PT, RZ, R5, RZ, P1, !PT ;  /* 0x00000005ff0e7210 */ /* 0x000fe20000ffe4ff */
[----:B------:R-:W-:Y:S08]  /*09e0*/  @P0 BRA `(.L_x_0) ;  /* 0xfffffff800640947 */ /* 0x000ff0000383ffff */
[----:B------:R-:W1:Y:S02]  /*09f0*/  LDC.64 R2, c[0x0][0x388] ;  /* 0x0000e200ff027b82 */ /* 0x000e640000000a00 */
[----:B-1----:R-:W-:Y:S01]  /*0a00*/  REDG.E.ADD.F32.FTZ.RN.STRONG.GPU desc[UR6][R2.64], R22 ;  /* 0x00000016020079a6 */ /* 0x002fe2000c12f306 */
[----:B------:R-:W-:Y:S05]  /*0a10*/  EXIT ;  /* 0x000000000000794d */ /* 0x000fea0003800000 */
.L_x_1:
[----:B------:R-:W-:-:S00]  /*0a20*/  BRA `(.L_x_1) ;  /* 0xfffffffc00fc7947 */ /* 0x000fc0000383ffff */
[----:B------:R-:W-:-:S00]  /*0a30*/  NOP ;  /* 0x0000000000007918 */ /* 0x000fc00000000000 */
        /* <DEDUP_REMOVED lines=12> */
.L_x_15:


//--------------------- .text._Z17setup_rand_kernelP17curandStateXORWOWm --------------------------
	.section	.text._Z17setup_rand_kernelP17curandStateXORWOWm,"ax",@progbits
	.align	128
        .global         _Z17setup_rand_kernelP17curandStateXORWOWm
        .type           _Z17setup_rand_kernelP17curandStateXORWOWm,@function
        .size           _Z17setup_rand_kernelP17curandStateXORWOWm,(.L_x_16 - _Z17setup_rand_kernelP17curandStateXORWOWm)
        .other          _Z17setup_rand_kernelP17curandStateXORWOWm,@"STO_CUDA_ENTRY STV_DEFAULT"
_Z17setup_rand_kernelP17curandStateXORWOWm:
.text._Z17setup_rand_kernelP17curandStateXORWOWm:
[----:B------:R-:W-:Y:S01]  /*0000*/  LDC R1, c[0x0][0x37c] ;  /* 0x0000df00ff017b82 */ /* 0x000fe20000000800 */
[----:B------:R-:W0:Y:S07]  /*0010*/  S2R R4, SR_TID.X ;  /* 0x0000000000047919 */ /* 0x000e2e0000002100 */
[----:B------:R-:W1:Y:S01]  /*0020*/  LDC.64 R2, c[0x0][0x388] ;  /* 0x0000e200ff027b82 */ /* 0x000e620000000a00 */
[----:B------:R-:W2:Y:S01]  /*0030*/  LDCU.64 UR4, c[0x0][0x358] ;  /* 0x00006b00ff0477ac */ /* 0x000ea20008000a00 */
[----:B------:R-:W-:Y:S06]  /*0040*/  BSSY.RECONVERGENT B0, `(.L_x_2) ;  /* 0x00000e5000007945 */ /* 0x000fec0003800200 */
[----:B------:R-:W0:Y:S08]  /*0050*/  S2UR UR6, SR_CTAID.X ;  /* 0x00000000000679c3 */ /* 0x000e300000002500 */
[----:B------:R-:W0:Y:S08]  /*0060*/  LDC R13, c[0x0][0x360] ;  /* 0x0000d800ff0d7b82 */ /* 0x000e300000000800 */
[----:B------:R-:W3:Y:S01]  /*0070*/  LDC.64 R6, c[0x0][0x380] ;  /* 0x0000e000ff067b82 */ /* 0x000ee20000000a00 */
[----:B-1----:R-:W-:-:S02]  /*0080*/  LOP3.LUT R0, R2, 0xaad26b49, RZ, 0x3c, !PT ;  /* 0xaad26b4902007812 */ /* 0x002fc400078e3cff */
[----:B------:R-:W-:-:S03]  /*0090*/  LOP3.LUT R2, R3, 0xf7dcefdd, RZ, 0x3c, !PT ;  /* 0xf7dcefdd03027812 */ /* 0x000fc600078e3cff */
[----:B------:R-:W-:Y:S02]  /*00a0*/  IMAD R0, R0, 0x4182bed5, RZ ;  /* 0x4182bed500007824 */ /* 0x000fe400078e02ff */
[----:B------:R-:W-:Y:S02]  /*00b0*/  IMAD R3, R2, -0x658354e5, RZ ;  /* 0x9a7cab1b02037824 */ /* 0x000fe400078e02ff */
[C---:B------:R-:W-:Y:S01]  /*00c0*/  VIADD R5, R0.reuse, 0x75bcd15 ;  /* 0x075bcd1500057836 */ /* 0x040fe20000000000 */
[C---:B------:R-:W-:Y:S01]  /*00d0*/  LOP3.LUT R8, R0.reuse, 0x159a55e5, RZ, 0x3c, !PT ;  /* 0x159a55e500087812 */ /* 0x040fe200078e3cff */
[C---:B------:R-:W-:Y:S01]  /*00e0*/  VIADD R11, R0.reuse, 0x583f19 ;  /* 0x00583f19000b7836 */ /* 0x040fe20000000000 */
[C---:B------:R-:W-:Y:S01]  /*00f0*/  LOP3.LUT R10, R3.reuse, 0x5491333, RZ, 0x3c, !PT ;  /* 0x05491333030a7812 */ /* 0x040fe200078e3cff */
[----:B------:R-:W-:Y:S02]  /*0100*/  VIADD R9, R3, 0x1f123bb5 ;  /* 0x1f123bb503097836 */ /* 0x000fe40000000000 */
[----:B0-----:R-:W-:Y:S01]  /*0110*/  IMAD R13, R13, UR6, R4 ;  /* 0x000000060d0d7c24 */ /* 0x001fe2000f8e0204 */
[----:B------:R-:W-:-:S04]  /*0120*/  IADD3 R4, PT, PT, R0, 0x64f0c9, R3 ;  /* 0x0064f0c900047810 */ /* 0x000fc80007ffe003 */
[C---:B------:R-:W-:Y:S01]  /*0130*/  ISETP.NE.AND P0, PT, R13.reuse, RZ, PT ;  /* 0x000000ff0d00720c */ /* 0x040fe20003f05270 */
[----:B---3--:R-:W-:-:S05]  /*0140*/  IMAD.WIDE R6, R13, 0x30, R6 ;  /* 0x000000300d067825 */ /* 0x008fca00078e0206 */
[----:B--2---:R0:W-:Y:S04]  /*0150*/  STG.E.64 desc[UR4][R6.64], R4 ;  /* 0x0000000406007986 */ /* 0x0041e8000c101b04 */
[----:B------:R0:W-:Y:S04]  /*0160*/  STG.E.64 desc[UR4][R6.64+0x8], R8 ;  /* 0x0000080806007986 */ /* 0x0001e8000c101b04 */
[----:B------:R0:W-:Y:S01]  /*0170*/  STG.E.64 desc[UR4][R6.64+0x10], R10 ;  /* 0x0000100a06007986 */ /* 0x0001e2000c101b04 */
[----:B------:R-:W-:Y:S05]  /*0180*/  @!P0 BRA `(.L_x_3) ;  /* 0x0000000c00408947 */ /* 0x000fea0003800000 */
[----:B------:R-:W-:Y:S01]  /*0190*/  SHF.R.S32.HI R0, RZ, 0x1f, R13 ;  /* 0x0000001fff007819 */ /* 0x000fe2000001140d */
[----:B------:R-:W-:-:S07]  /*01a0*/  IMAD.MOV.U32 R12, RZ, RZ, RZ ;  /* 0x000000ffff0c7224 */ /* 0x000fce00078e00ff */
.L_x_9:
[----:B-1----:R-:W-:Y:S01]  /*01b0*/  LOP3.LUT R2, R13, 0x3, RZ, 0xc0, !PT ;  /* 0x000000030d027812 */ /* 0x002fe200078ec0ff */
[----:B------:R-:W-:Y:S03]  /*01c0*/  BSSY.RECONVERGENT B1, `(.L_x_4) ;  /* 0x00000c6000017945 */ /* 0x000fe60003800200 */
[----:B------:R-:W-:-:S04]  /*01d0*/  ISETP.NE.U32.AND P0, PT, R2, RZ, PT ;  /* 0x000000ff0200720c */ /* 0x000fc80003f05070 */
[----:B------:R-:W-:-:S13]  /*01e0*/  ISETP.NE.AND.EX P0, PT, RZ, RZ, PT, P0 ;  /* 0x000000ffff00720c */ /* 0x000fda0003f05300 */
[----:B------:R-:W-:Y:S05]  /*01f0*/  @!P0 BRA `(.L_x_5) ;  /* 0x0000000c00088947 */ /* 0x000fea0003800000 */
[----:B0-----:R-:W0:Y:S01]  /*0200*/  LDC.64 R8, c[0x4][RZ] ;  /* 0x01000000ff087b82 */ /* 0x001e220000000a00 */
[----:B------:R-:W-:Y:S02]  /*0210*/  IMAD.MOV.U32 R14, RZ, RZ, RZ ;  /* 0x000000ffff0e7224 */ /* 0x000fe400078e00ff */
[----:B0-----:R-:W-:-:S07]  /*0220*/  IMAD.WIDE.U32 R8, R12, 0xc80, R8 ;  /* 0x00000c800c087825 */ /* 0x001fce00078e0008 */
.L_x_8:
[----:B-1----:R-:W-:Y:S01]  /*0230*/  IMAD.MOV.U32 R15, RZ, RZ, RZ ;  /* 0x000000ffff0f7224 */ /* 0x002fe200078e00ff */
[----:B------:R-:W-:Y:S01]  /*0240*/  CS2R R2, SRZ ;  /* 0x0000000000027805 */ /* 0x000fe2000001ff00 */
[----:B------:R-:W-:Y:S01]  /*0250*/  IMAD.MOV.U32 R17, RZ, RZ, RZ ;  /* 0x000000ffff117224 */ /* 0x000fe200078e00ff */
[----:B------:R-:W-:-:S07]  /*0260*/  CS2R R4, SRZ ;  /* 0x0000000000047805 */ /* 0x000fce000001ff00 */
.L_x_7:
[----:B------:R-:W-:-:S05]  /*0270*/  IMAD.WIDE.U32 R10, R17, 0x4, R6 ;  /* 0x00000004110a7825 */ /* 0x000fca00078e0006 */
[----:B------:R0:W5:Y:S01]  /*0280*/  LDG.E R16, desc[UR4][R10.64+0x4] ;  /* 0x000004040a107981 */ /* 0x000162000c1e1900 */
[----:B------:R-:W-:-:S07]  /*0290*/  IMAD.MOV.U32 R19, RZ, RZ, RZ ;  /* 0x000000ffff137224 */ /* 0x000fce00078e00ff */
.L_x_6:
[----:B-----5:R-:W-:Y:S01]  /*02a0*/  SHF.R.U32.HI R24, RZ, R19, R16 ;  /* 0x00000013ff187219 */ /* 0x020fe20000011610 */
[----:B0-----:R-:W-:-:S03]  /*02b0*/  IMAD.SHL.U32 R10, R17, 0x20, RZ ;  /* 0x00000020110a7824 */ /* 0x001fc600078e00ff */
[----:B------:R-:W-:Y:S01]  /*02c0*/  LOP3.LUT R11, R24, 0x1, RZ, 0xc0, !PT ;  /* 0x00000001180b7812 */ /* 0x000fe200078ec0ff */
[----:B------:R-:W-:-:S03]  /*02d0*/  IMAD.IADD R10, R10, 0x1, R19 ;  /* 0x000000010a0a7824 */ /* 0x000fc600078e0213 */
[----:B------:R-:W-:Y:S01]  /*02e0*/  ISETP.NE.U32.AND P0, PT, R11, 0x1, PT ;  /* 0x000000010b00780c */ /* 0x000fe20003f05070 */
[----:B------:R-:W-:-:S03]  /*02f0*/  IMAD R11, R10, 0x5, RZ ;  /* 0x000000050a0b7824 */ /* 0x000fc600078e02ff */
[----:B------:R-:W-:Y:S01]  /*0300*/  R2P PR, R24, 0x7e ;  /* 0x0000007e18007804 */ /* 0x000fe20000000000 */
[----:B------:R-:W-:-:S08]  /*0310*/  IMAD.WIDE.U32 R10, R11, 0x4, R8 ;  /* 0x000000040b0a7825 */ /* 0x000fd000078e0008 */
[----:B------:R-:W2:Y:S04]  /*0320*/  @!P0 LDG.E R18, desc[UR4][R10.64] ;  /* 0x000000040a128981 */ /* 0x000ea8000c1e1900 */
[----:B------:R-:W3:Y:S04]  /*0330*/  @!P0 LDG.E R20, desc[UR4][R10.64+0x10] ;  /* 0x000010040a148981 */ /* 0x000ee8000c1e1900 */
[----:B------:R-:W4:Y:S04]  /*0340*/  @P1 LDG.E R22, desc[UR4][R10.64+0x14] ;  /* 0x000014040a161981 */ /* 0x000f28000c1e1900 */
[----:B------:R-:W4:Y:S04]  /*0350*/  @P2 LDG.E R26, desc[UR4][R10.64+0x28] ;  /* 0x000028040a1a2981 */ /* 0x000f28000c1e1900 */
[----:B------:R-:W4:Y:S04]  /*0360*/  @!P0 LDG.E R21, desc[UR4][R10.64+0x4] ;  /* 0x000004040a158981 */ /* 0x000f28000c1e1900 */
[----:B------:R-:W4:Y:S04]  /*0370*/  @!P0 LDG.E R23, desc[UR4][R10.64+0xc] ;  /* 0x00000c040a178981 */ /* 0x000f28000c1e1900 */
[----:B------:R-:W4:Y:S04]  /*0380*/  @P1 LDG.E R25, desc[UR4][R10.64+0x18] ;  /* 0x000018040a191981 */ /* 0x000f28000c1e1900 */
[----:B------:R-:W4:Y:S04]  /*0390*/  @P3 LDG.E R28, desc[UR4][R10.64+0x3c] ;  /* 0x00003c040a1c3981 */ /* 0x000f28000c1e1900 */
[----:B------:R-:W4:Y:S01]  /*03a0*/  @P6 LDG.E R27, desc[UR4][R10.64+0x7c] ;  /* 0x00007c040a1b6981 */ /* 0x000f22000c1e1900 */
[----:B--2---:R-:W-:-:S03]  /*03b0*/  @!P0 LOP3.LUT R15, R15, R18, RZ, 0x3c, !PT ;  /* 0x000000120f0f8212 */ /* 0x004fc600078e3cff */
[----:B------:R-:W2:Y:S01]  /*03c0*/  @!P0 LDG.E R18, desc[UR4][R10.64+0x8] ;  /* 0x000008040a128981 */ /* 0x000ea2000c1e1900 */
[----:B---3--:R-:W-:-:S03]  /*03d0*/  @!P0 LOP3.LUT R3, R3, R20, RZ, 0x3c, !PT ;  /* 0x0000001403038212 */ /* 0x008fc600078e3cff */
[----:B------:R-:W3:Y:S01]  /*03e0*/  @P1 LDG.E R20, desc[UR4][R10.64+0x24] ;  /* 0x000024040a141981 */ /* 0x000ee2000c1e1900 */
[----:B----4-:R-:W-:-:S03]  /*03f0*/  @P1 LOP3.LUT R15, R15, R22, RZ, 0x3c, !PT ;  /* 0x000000160f0f1212 */ /* 0x010fc600078e3cff */
[----:B------:R-:W4:Y:S01]  /*0400*/  @P2 LDG.E R22, desc[UR4][R10.64+0x38] ;  /* 0x000038040a162981 */ /* 0x000f22000c1e1900 */
[----:B------:R-:W-:-:S03]  /*0410*/  @P2 LOP3.LUT R15, R15, R26, RZ, 0x3c, !PT ;  /* 0x0000001a0f0f2212 */ /* 0x000fc600078e3cff */
[----:B------:R-:W4:Y:S01]  /*0420*/  @P4 LDG.E R26, desc[UR4][R10.64+0x50] ;  /* 0x000050040a1a4981 */ /* 0x000f22000c1e1900 */
[----:B------:R-:W-:-:S03]  /*0430*/  @!P0 LOP3.LUT R4, R4, R21, RZ, 0x3c, !PT ;  /* 0x0000001504048212 */ /* 0x000fc600078e3cff */
[----:B------:R-:W4:Y:S01]  /*0440*/  @P1 LDG.E R21, desc[UR4][R10.64+0x20] ;  /* 0x000020040a151981 */ /* 0x000f22000c1e1900 */
[----:B------:R-:W-:-:S03]  /*0450*/  @!P0 LOP3.LUT R2, R2, R23, RZ, 0x3c, !PT ;  /* 0x0000001702028212 */ /* 0x000fc600078e3cff */
[----:B------:R-:W4:Y:S01]  /*0460*/  @P2 LDG.E R23, desc[UR4][R10.64+0x2c] ;  /* 0x00002c040a172981 */ /* 0x000f22000c1e1900 */
[----:B------:R-:W-:-:S03]  /*0470*/  @P1 LOP3.LUT R4, R4, R25, RZ, 0x3c, !PT ;  /* 0x0000001904041212 */ /* 0x000fc600078e3cff */
[----:B------:R-:W4:Y:S01]  /*0480*/  @P2 LDG.E R25, desc[UR4][R10.64+0x34] ;  /* 0x000034040a192981 */ /* 0x000f22000c1e1900 */
[----:B--2---:R-:W-:-:S03]  /*0490*/  @!P0 LOP3.LUT R5, R5, R18, RZ, 0x3c, !PT ;  /* 0x0000001205058212 */ /* 0x004fc600078e3cff */
[----:B------:R-:W2:Y:S01]  /*04a0*/  @P1 LDG.E R18, desc[UR4][R10.64+0x1c] ;  /* 0x00001c040a121981 */ /* 0x000ea2000c1e1900 */
[----:B---3--:R-:W-:-:S03]  /*04b0*/  @P1 LOP3.LUT R3, R3, R20, RZ, 0x3c, !PT ;  /* 0x0000001403031212 */ /* 0x008fc600078e3cff */
[----:B------:R-:W3:Y:S01]  /*04c0*/  @P2 LDG.E R20, desc[UR4][R10.64+0x30] ;  /* 0x000030040a142981 */ /* 0x000ee2000c1e1900 */
[----:B----4-:R-:W-:-:S03]  /*04d0*/  @P2 LOP3.LUT R3, R3, R22, RZ, 0x3c, !PT ;  /* 0x0000001603032212 */ /* 0x010fc600078e3cff */
[----:B------:R-:W4:Y:S01]  /*04e0*/  @P3 LDG.E R22, desc[UR4][R10.64+0x4c] ;  /* 0x00004c040a163981 */ /* 0x000f22000c1e1900 */
[----:B------:R-:W-:-:S04]  /*04f0*/  @P3 LOP3.LUT R15, R15, R28, RZ, 0x3c, !PT ;  /* 0x0000001c0f0f3212 */ /* 0x000fc800078e3cff */
[----:B------:R-:W-:Y:S02]  /*0500*/  @P4 LOP3.LUT R15, R15, R26, RZ, 0x3c, !PT ;  /* 0x0000001a0f0f4212 */ /* 0x000fe400078e3cff */
[----:B------:R-:W-:Y:S01]  /*0510*/  @P1 LOP3.LUT R2, R2, R21, RZ, 0x3c, !PT ;  /* 0x0000001502021212 */ /* 0x000fe200078e3cff */
[----:B------:R-:W4:Y:S04]  /*0520*/  @P5 LDG.E R26, desc[UR4][R10.64+0x64] ;  /* 0x000064040a1a5981 */ /* 0x000f28000c1e1900 */
[----:B------:R-:W4:Y:S01]  /*0530*/  @P3 LDG.E R21, desc[UR4][R10.64+0x40] ;  /* 0x000040040a153981 */ /* 0x000f22000c1e1900 */
[----:B------:R-:W-:Y:S02]  /*0540*/  @P2 LOP3.LUT R4, R4, R23, RZ, 0x3c, !PT ;  /* 0x0000001704042212 */ /* 0x000fe400078e3cff */
[----:B------:R-:W-:Y:S01]  /*0550*/  @P2 LOP3.LUT R2, R2, R25, RZ, 0x3c, !PT ;  /* 0x0000001902022212 */ /* 0x000fe200078e3cff */
[----:B------:R-:W4:Y:S04]  /*0560*/  @P3 LDG.E R23, desc[UR4][R10.64+0x48] ;  /* 0x000048040a173981 */ /* 0x000f28000c1e1900 */
[----:B------:R-:W4:Y:S01]  /*0570*/  @P4 LDG.E R25, desc[UR4][R10.64+0x54] ;  /* 0x000054040a194981 */ /* 0x000f22000c1e1900 */
[----:B--2---:R-:W-:-:S03]  /*0580*/  @P1 LOP3.LUT R5, R5, R18, RZ, 0x3c, !PT ;  /* 0x0000001205051212 */ /* 0x004fc600078e3cff */
[----:B------:R-:W2:Y:S01]  /*0590*/  @P3 LDG.E R18, desc[UR4][R10.64+0x44] ;  /* 0x000044040a123981 */ /* 0x000ea2000c1e1900 */
[----:B---3--:R-:W-:-:S03]  /*05a0*/  @P2 LOP3.LUT R5, R5, R20, RZ, 0x3c, !PT ;  /* 0x0000001405052212 */ /* 0x008fc600078e3cff */
[----:B------:R-:W3:Y:S01]  /*05b0*/  @P4 LDG.E R20, desc[UR4][R10.64+0x58] ;  /* 0x000058040a144981 */ /* 0x000ee2000c1e1900 */
[----:B----4-:R-:W-:-:S03]  /*05c0*/  @P3 LOP3.LUT R3, R3, R22, RZ, 0x3c, !PT ;  /* 0x0000001603033212 */ /* 0x010fc600078e3cff */
[----:B------:R-:W4:Y:S01]  /*05d0*/  @P4 LDG.E R22, desc[UR4][R10.64+0x60] ;  /* 0x000060040a164981 */ /* 0x000f22000c1e1900 */
[----:B------:R-:W-:Y:S02]  /*05e0*/  LOP3.LUT P0, RZ, R24, 0x80, RZ, 0xc0, !PT ;  /* 0x0000008018ff7812 */ /* 0x000fe4000780c0ff */
[----:B------:R-:W-:Y:S02]  /*05f0*/  @P5 LOP3.LUT R15, R15, R26, RZ, 0x3c, !PT ;  /* 0x0000001a0f0f5212 */ /* 0x000fe400078e3cff */
[----:B------:R-:W4:Y:S01]  /*0600*/  @P6 LDG.E R26, desc[UR4][R10.64+0x78] ;  /* 0x000078040a1a6981 */ /* 0x000f22000c1e1900 */
[----:B------:R-:W-:-:S03]  /*0610*/  @P3 LOP3.LUT R4, R4, R21, RZ, 0x3c, !PT ;  /* 0x0000001504043212 */ /* 0x000fc600078e3cff */
[----:B------:R-:W4:Y:S01]  /*0620*/  @P4 LDG.E R21, desc[UR4][R10.64+0x5c] ;  /* 0x00005c040a154981 */ /* 0x000f22000c1e1900 */
[----:B------:R-:W-:-:S03]  /*0630*/  @P3 LOP3.LUT R2, R2, R23, RZ, 0x3c, !PT ;  /* 0x0000001702023212 */ /* 0x000fc600078e3cff */
[----:B------:R-:W4:Y:S01]  /*0640*/  @P5 LDG.E R23, desc[UR4][R10.64+0x68] ;  /* 0x000068040a175981 */ /* 0x000f22000c1e1900 */
[----:B------:R-:W-:-:S03]  /*0650*/  @P4 LOP3.LUT R4, R4, R25, RZ, 0x3c, !PT ;  /* 0x0000001904044212 */ /* 0x000fc600078e3cff */
[----:B------:R-:W4:Y:S01]  /*0660*/  @P5 LDG.E R25, desc[UR4][R10.64+0x70] ;  /* 0x000070040a195981 */ /* 0x000f22000c1e1900 */
[----:B--2---:R-:W-:-:S03]  /*0670*/  @P3 LOP3.LUT R5, R5, R18, RZ, 0x3c, !PT ;  /* 0x0000001205053212 */ /* 0x004fc600078e3cff */
[----:B------:R-:W2:Y:S01]  /*0680*/  @P5 LDG.E R18, desc[UR4][R10.64+0x6c] ;  /* 0x00006c040a125981 */ /* 0x000ea2000c1e1900 */
[----:B---3--:R-:W-:-:S03]  /*0690*/  @P4 LOP3.LUT R5, R5, R20, RZ, 0x3c, !PT ;  /* 0x0000001405054212 */ /* 0x008fc600078e3cff */
[----:B------:R-:W3:Y:S01]  /*06a0*/  @P5 LDG.E R20, desc[UR4][R10.64+0x74] ;  /* 0x000074040a145981 */ /* 0x000ee2000c1e1900 */
[----:B----4-:R-:W-:-:S03]  /*06b0*/  @P4 LOP3.LUT R3, R3, R22, RZ, 0x3c, !PT ;  /* 0x0000001603034212 */ /* 0x010fc600078e3cff */
[----:B------:R-:W4:Y:S01]  /*06c0*/  @P0 LDG.E R22, desc[UR4][R10.64+0x8c] ;  /* 0x00008c040a160981 */ /* 0x000f22000c1e1900 */
[----:B------:R-:W-:-:S03]  /*06d0*/  @P6 LOP3.LUT R15, R15, R26, RZ, 0x3c, !PT ;  /* 0x0000001a0f0f6212 */ /* 0x000fc600078e3cff */
        /* <DEDUP_REMOVED lines=13> */
[----:B------:R-:W-:Y:S02]  /*07b0*/  @P6 LOP3.LUT R4, R4, R27, RZ, 0x3c, !PT ;  /* 0x0000001b04046212 */ /* 0x000fe400078e3cff */
[----:B------:R-:W-:Y:S02]  /*07c0*/  @P6 LOP3.LUT R2, R2, R21, RZ, 0x3c, !PT ;  /* 0x0000001502026212 */ /* 0x000fe400078e3cff */
[----:B------:R-:W-:Y:S02]  /*07d0*/  @P0 LOP3.LUT R4, R4, R23, RZ, 0x3c, !PT ;  /* 0x0000001704040212 */ /* 0x000fe400078e3cff */
[----:B------:R-:W-:Y:S02]  /*07e0*/  @P0 LOP3.LUT R2, R2, R25, RZ, 0x3c, !PT ;  /* 0x0000001902020212 */ /* 0x000fe400078e3cff */
[----:B--2---:R-:W-:Y:S02]  /*07f0*/  @P6 LOP3.LUT R5, R5, R18, RZ, 0x3c, !PT ;  /* 0x0000001205056212 */ /* 0x004fe400078e3cff */
[----:B---3--:R-:W-:-:S02]  /*0800*/  @P6 LOP3.LUT R3, R3, R20, RZ, 0x3c, !PT ;  /* 0x0000001403036212 */ /* 0x008fc400078e3cff */
[----:B----4-:R-:W-:Y:S02]  /*0810*/  @P0 LOP3.LUT R5, R5, R22, RZ, 0x3c, !PT ;  /* 0x0000001605050212 */ /* 0x010fe400078e3cff */
[----:B------:R-:W-:Y:S02]  /*0820*/  @P0 LOP3.LUT R3, R3, R26, RZ, 0x3c, !PT ;  /* 0x0000001a03030212 */ /* 0x000fe400078e3cff */
[----:B------:R-:W-:-:S13]  /*0830*/  R2P PR, R24.B1, 0x7f ;  /* 0x0000007f18007804 */ /* 0x000fda0000001000 */
[----:B------:R-:W2:Y:S04]  /*0840*/  @P0 LDG.E R18, desc[UR4][R10.64+0xa0] ;  /* 0x0000a0040a120981 */ /* 0x000ea8000c1e1900 */
[----:B------:R-:W3:Y:S04]  /*0850*/  @P1 LDG.E R22, desc[UR4][R10.64+0xb4] ;  /* 0x0000b4040a161981 */ /* 0x000ee8000c1e1900 */
[----:B------:R-:W4:Y:S04]  /*0860*/  @P2 LDG.E R26, desc[UR4][R10.64+0xc8] ;  /* 0x0000c8040a1a2981 */ /* 0x000f28000c1e1900 */
[----:B------:R-:W4:Y:S04]  /*0870*/  @P3 LDG.E R28, desc[UR4][R10.64+0xdc] ;  /* 0x0000dc040a1c3981 */ /* 0x000f28000c1e1900 */
[----:B------:R-:W4:Y:S04]  /*0880*/  @P0 LDG.E R23, desc[UR4][R10.64+0xa4] ;  /* 0x0000a4040a170981 */ /* 0x000f28000c1e1900 */
[----:B------:R-:W4:Y:S04]  /*0890*/  @P0 LDG.E R20, desc[UR4][R10.64+0xa8] ;  /* 0x0000a8040a140981 */ /* 0x000f28000c1e1900 */
[----:B------:R-:W4:Y:S04]  /*08a0*/  @P4 LDG.E R25, desc[UR4][R10.64+0xf0] ;  /* 0x0000f0040a194981 */ /* 0x000f28000c1e1900 */
        /* <DEDUP_REMOVED lines=21> */
[----:B------:R-:W-:Y:S02]  /*0a00*/  LOP3.LUT P0, RZ, R24, 0x8000, RZ, 0xc0, !PT ;  /* 0x0000800018ff7812 */ /* 0x000fe4000780c0ff */
[----:B----4-:R-:W-:Y:S01]  /*0a10*/  @P5 LOP3.LUT R15, R15, R26, RZ, 0x3c, !PT ;  /* 0x0000001a0f0f5212 */ /* 0x010fe200078e3cff */
[----:B------:R-:W4:Y:S04]  /*0a20*/  @P3 LDG.E R24, desc[UR4][R10.64+0xe4] ;  /* 0x0000e4040a183981 */ /* 0x000f28000c1e1900 */
[----:B------:R-:W2:Y:S01]  /*0a30*/  @P6 LDG.E R26, desc[UR4][R10.64+0x118] ;  /* 0x000118040a1a6981 */ /* 0x000ea2000c1e1900 */
        /* <DEDUP_REMOVED lines=8> */
[----:B---3--:R-:W-:-:S03]  /*0ac0*/  @P2 LOP3.LUT R3, R3, R22, RZ, 0x3c, !PT ;  /* 0x0000001603032212 */ /* 0x008fc600078e3cff */
[----:B------:R-:W3:Y:S01]  /*0ad0*/  @P4 LDG.E R22, desc[UR4][R10.64+0x100] ;  /* 0x000100040a164981 */ /* 0x000ee2000c1e1900 */
[----:B--2---:R-:W-:-:S03]  /*0ae0*/  @P6 LOP3.LUT R15, R15, R26, RZ, 0x3c, !PT ;  /* 0x0000001a0f0f6212 */ /* 0x004fc600078e3cff */
[----:B------:R-:W2:Y:S01]  /*0af0*/  @P0 LDG.E R26, desc[UR4][R10.64+0x12c] ;  /* 0x00012c040a1a0981 */ /* 0x000ea2000c1e1900 */
[----:B----4-:R-:W-:-:S03]  /*0b00*/  @P2 LOP3.LUT R2, R2, R23, RZ, 0x3c, !PT ;  /* 0x0000001702022212 */ /* 0x010fc600078e3cff */
[----:B------:R-:W4:Y:S01]  /*0b10*/  @P4 LDG.E R23, desc[UR4][R10.64+0xfc] ;  /* 0x0000fc040a174981 */ /* 0x000f22000c1e1900 */
[----:B------:R-:W-:-:S03]  /*0b20*/  @P2 LOP3.LUT R5, R5, R20, RZ, 0x3c, !PT ;  /* 0x0000001405052212 */ /* 0x000fc600078e3cff */
[----:B------:R-:W4:Y:S01]  /*0b30*/  @P4 LDG.E R20, desc[UR4][R10.64+0xf8] ;  /* 0x0000f8040a144981 */ /* 0x000f22000c1e1900 */
[----:B------:R-:W-:Y:S02]  /*0b40*/  @P3 LOP3.LUT R2, R2, R27, RZ, 0x3c, !PT ;  /* 0x0000001b02023212 */ /* 0x000fe400078e3cff */
[----:B------:R-:W-:Y:S01]  /*0b50*/  @P3 LOP3.LUT R4, R4, R25, RZ, 0x3c, !PT ;  /* 0x0000001904043212 */ /* 0x000fe200078e3cff */
[----:B------:R-:W4:Y:S01]  /*0b60*/  @P5 LDG.E R27, desc[UR4][R10.64+0x110] ;  /* 0x000110040a1b5981 */ /* 0x000f22000c1e1900 */
[----:B------:R-:W-:-:S03]  /*0b70*/  @P3 LOP3.LUT R5, R5, R24, RZ, 0x3c, !PT ;  /* 0x0000001805053212 */ /* 0x000fc600078e3cff */
[----:B------:R-:W4:Y:S04]  /*0b80*/  @P5 LDG.E R25, desc[UR4][R10.64+0x108] ;  /* 0x000108040a195981 */ /* 0x000f28000c1e1900 */
        /* <DEDUP_REMOVED lines=19> */
[----:B------:R-:W-:-:S05]  /*0cc0*/  VIADD R19, R19, 0x10 ;  /* 0x0000001013137836 */ /* 0x000fca0000000000 */
[----:B------:R-:W-:Y:S02]  /*0cd0*/  ISETP.NE.AND P1, PT, R19, 0x20, PT ;  /* 0x000000201300780c */ /* 0x000fe40003f25270 */
[----:B------:R-:W-:Y:S02]  /*0ce0*/  @P5 LOP3.LUT R3, R3, R18, RZ, 0x3c, !PT ;  /* 0x0000001203035212 */ /* 0x000fe400078e3cff */
[----:B------:R-:W-:Y:S02]  /*0cf0*/  @P6 LOP3.LUT R4, R4, R21, RZ, 0x3c, !PT ;  /* 0x0000001504046212 */ /* 0x000fe400078e3cff */
[----:B---3--:R-:W-:-:S04]  /*0d00*/  @P6 LOP3.LUT R3, R3, R22, RZ, 0x3c, !PT ;  /* 0x0000001603036212 */ /* 0x008fc800078e3cff */
[----:B--2---:R-:W-:Y:S02]  /*0d10*/  @P0 LOP3.LUT R3, R3, R26, RZ, 0x3c, !PT ;  /* 0x0000001a03030212 */ /* 0x004fe400078e3cff */
[----:B----4-:R-:W-:Y:S02]  /*0d20*/  @P6 LOP3.LUT R2, R2, R23, RZ, 0x3c, !PT ;  /* 0x0000001702026212 */ /* 0x010fe400078e3cff */
[----:B------:R-:W-:Y:S02]  /*0d30*/  @P6 LOP3.LUT R5, R5, R20, RZ, 0x3c, !PT ;  /* 0x0000001405056212 */ /* 0x000fe400078e3cff */
[----:B------:R-:W-:Y:S02]  /*0d40*/  @P0 LOP3.LUT R2, R2, R27, RZ, 0x3c, !PT ;  /* 0x0000001b02020212 */ /* 0x000fe400078e3cff */
[----:B------:R-:W-:Y:S02]  /*0d50*/  @P0 LOP3.LUT R4, R4, R25, RZ, 0x3c, !PT ;  /* 0x0000001904040212 */ /* 0x000fe400078e3cff */
[----:B------:R-:W-:Y:S01]  /*0d60*/  @P0 LOP3.LUT R5, R5, R24, RZ, 0x3c, !PT ;  /* 0x0000001805050212 */ /* 0x000fe200078e3cff */
[----:B------:R-:W-:Y:S06]  /*0d70*/  @P1 BRA `(.L_x_6) ;  /* 0xfffffff400481947 */ /* 0x000fec000383ffff */
[----:B------:R-:W-:-:S05]  /*0d80*/  VIADD R17, R17, 0x1 ;  /* 0x0000000111117836 */ /* 0x000fca0000000000 */
[----:B------:R-:W-:-:S13]  /*0d90*/  ISETP.NE.AND P0, PT, R17, 0x5, PT ;  /* 0x000000051100780c */ /* 0x000fda0003f05270 */
[----:B------:R-:W-:Y:S05]  /*0da0*/  @P0 BRA `(.L_x_7) ;  /* 0xfffffff400300947 */ /* 0x000fea000383ffff */
[----:B------:R1:W-:Y:S01]  /*0db0*/  STG.E.64 desc[UR4][R6.64+0x8], R4 ;  /* 0x0000080406007986 */ /* 0x0003e2000c101b04 */
[----:B------:R-:W-:Y:S01]  /*0dc0*/  VIADD R14, R14, 0x1 ;  /* 0x000000010e0e7836 */ /* 0x000fe20000000000 */
[----:B------:R-:W-:Y:S02]  /*0dd0*/  LOP3.LUT R11, R13, 0x3, RZ, 0xc0, !PT ;  /* 0x000000030d0b7812 */ /* 0x000fe400078ec0ff */
[----:B------:R1:W-:Y:S02]  /*0de0*/  STG.E.64 desc[UR4][R6.64+0x10], R2 ;  /* 0x0000100206007986 */ /* 0x0003e4000c101b04 */
[----:B------:R-:W-:Y:S02]  /*0df0*/  ISETP.GE.U32.AND P0, PT, R14, R11, PT ;  /* 0x0000000b0e00720c */ /* 0x000fe40003f06070 */
[----:B------:R1:W-:Y:S11]  /*0e00*/  STG.E desc[UR4][R6.64+0x4], R15 ;  /* 0x0000040f06007986 */ /* 0x0003f6000c101904 */
[----:B------:R-:W-:Y:S05]  /*0e10*/  @!P0 BRA `(.L_x_8) ;  /* 0xfffffff400048947 */ /* 0x000fea000383ffff */
.L_x_5:
[----:B------:R-:W-:Y:S05]  /*0e20*/  BSYNC.RECONVERGENT B1 ;  /* 0x0000000000017941 */ /* 0x000fea0003800200 */
.L_x_4:
[C---:B------:R-:W-:Y:S01]  /*0e30*/  ISETP.GT.U32.AND P0, PT, R13.reuse, 0x3, PT ;  /* 0x000000030d00780c */ /* 0x040fe20003f04070 */
[----:B------:R-:W-:Y:S01]  /*0e40*/  VIADD R12, R12, 0x1 ;  /* 0x000000010c0c7836 */ /* 0x000fe20000000000 */
[--C-:B------:R-:W-:Y:S02]  /*0e50*/  SHF.R.U64 R13, R13, 0x2, R0.reuse ;  /* 0x000000020d0d7819 */ /* 0x100fe40000001200 */
[----:B------:R-:W-:Y:S02]  /*0e60*/  ISETP.GT.U32.AND.EX P0, PT, R0, RZ, PT, P0 ;  /* 0x000000ff0000720c */ /* 0x000fe40003f04100 */
[----:B------:R-:W-:-:S11]  /*0e70*/  SHF.R.U32.HI R0, RZ, 0x2, R0 ;  /* 0x00000002ff007819 */ /* 0x000fd60000011600 */
[----:B------:R-:W-:Y:S05]  /*0e80*/  @P0 BRA `(.L_x_9) ;  /* 0xfffffff000c80947 */ /* 0x000fea000383ffff */
.L_x_3:
[----:B------:R-:W-:Y:S05]  /*0e90*/  BSYNC.RECONVERGENT B0 ;  /* 0x0000000000007941 */ /* 0x000fea0003800200 */
.L_x_2:
[----:B------:R-:W-:Y:S04]  /*0ea0*/  STG.E.64 desc[UR4][R6.64+0x18], RZ ;  /* 0x000018ff06007986 */ /* 0x000fe8000c101b04 */
[----:B------:R-:W-:Y:S04]  /*0eb0*/  STG.E desc[UR4][R6.64+0x20], RZ ;  /* 0x000020ff06007986 */ /* 0x000fe8000c101904 */
[----:B------:R-:W-:Y:S01]  /*0ec0*/  STG.E.64 desc[UR4][R6.64+0x28], RZ ;  /* 0x000028ff06007986 */ /* 0x000fe2000c101b04 */
[----:B------:R-:W-:Y:S05]  /*0ed0*/  EXIT ;  /* 0x000000000000794d */ /* 0x000fea0003800000 */
.L_x_10:
        /* <DEDUP_REMOVED lines=10> */
.L_x_16:


//--------------------- .text._Z10flip_spinsPiPfS0_S_P17curandStateXORWOW --------------------------
	.section	.text._Z10flip_spinsPiPfS0_S_P17curandStateXORWOW,"ax",@progbits
	.align	128
        .global         _Z10flip_spinsPiPfS0_S_P17curandStateXORWOW
        .type           _Z10flip_spinsPiPfS0_S_P17curandStateXORWOW,@function
        .size           _Z10flip_spinsPiPfS0_S_P17curandStateXORWOW,(.L_x_17 - _Z10flip_spinsPiPfS0_S_P17curandStateXORWOW)
        .other          _Z10flip_spinsPiPfS0_S_P17curandStateXORWOW,@"STO_CUDA_ENTRY STV_DEFAULT"
_Z10flip_spinsPiPfS0_S_P17curandStateXORWOW:
.text._Z10flip_spinsPiPfS0_S_P17curandStateXORWOW:
[----:B------:R-:W-:Y:S01]  /*0000*/  LDC R1, c[0x0][0x37c] ;  /* 0x0000df00ff017b82 */ /* 0x000fe20000000800 */
[----:B------:R-:W0:Y:S07]  /*0010*/  S2R R3, SR_TID.X ;  /* 0x0000000000037919 */ /* 0x000e2e0000002100 */
[----:B------:R-:W0:Y:S08]  /*0020*/  S2UR UR4, SR_CTAID.X ;  /* 0x00000000000479c3 */ /* 0x000e300000002500 */
[----:B------:R-:W0:Y:S02]  /*0030*/  LDC R0, c[0x0][0x360] ;  /* 0x0000d800ff007b82 */ /* 0x000e240000000800 */
[----:B0-----:R-:W-:-:S05]  /*0040*/  IMAD R0, R0, UR4, R3 ;  /* 0x0000000400007c24 */ /* 0x001fca000f8e0203 */
[----:B------:R-:W-:-:S13]  /*0050*/  ISETP.GT.AND P0, PT, R0, 0x15f8f, PT ;  /* 0x00015f8f0000780c */ /* 0x000fda0003f04270 */
[----:B------:R-:W-:Y:S05]  /*0060*/  @P0 EXIT ;  /* 0x000000000000094d */ /* 0x000fea0003800000 */
[C---:B------:R-:W-:Y:S01]  /*0070*/  IMAD.HI R7, R0.reuse, 0x1b4e81b5, RZ ;  /* 0x1b4e81b500077827 */ /* 0x040fe200078e02ff */
[----:B------:R-:W0:Y:S03]  /*0080*/  LDCU.64 UR6, c[0x0][0x358] ;  /* 0x00006b00ff0677ac */ /* 0x000e260008000a00 */
[C---:B------:R-:W-:Y:S01]  /*0090*/  VIADD R9, R0.reuse, 0x12b ;  /* 0x0000012b00097836 */ /* 0x040fe20000000000 */
[----:B------:R-:W-:Y:S01]  /*00a0*/  SHF.R.U32.HI R2, RZ, 0x1f, R7 ;  /* 0x0000001fff027819 */ /* 0x000fe20000011607 */
[----:B------:R-:W-:-:S03]  /*00b0*/  IMAD.HI R18, R0, 0x5d34edef, RZ ;  /* 0x5d34edef00127827 */ /* 0x000fc600078e02ff */
[----:B------:R-:W-:-:S04]  /*00c0*/  LEA.HI.SX32 R7, R7, R2, 0x1b ;  /* 0x0000000207077211 */ /* 0x000fc800078fdaff */
[C---:B------:R-:W-:Y:S01]  /*00d0*/  IADD3 R12, PT, PT, R7.reuse, 0x1, RZ ;  /* 0x00000001070c7810 */ /* 0x040fe20007ffe0ff */
[C---:B------:R-:W-:Y:S02]  /*00e0*/  IMAD R8, R7.reuse, -0x12c, R0 ;  /* 0xfffffed407087824 */ /* 0x040fe400078e0200 */
[----:B------:R-:W-:Y:S02]  /*00f0*/  VIADD R6, R7, 0x12b ;  /* 0x0000012b07067836 */ /* 0x000fe40000000000 */
[C---:B------:R-:W-:Y:S01]  /*0100*/  VIADD R4, R8.reuse, 0x1 ;  /* 0x0000000108047836 */ /* 0x040fe20000000000 */
[----:B------:R-:W-:Y:S01]  /*0110*/  ISETP.GE.AND P0, PT, R8, 0x1, PT ;  /* 0x000000010800780c */ /* 0x000fe20003f06270 */
[----:B------:R-:W-:-:S03]  /*0120*/  IMAD.HI R10, R6, 0x1b4e81b5, RZ ;  /* 0x1b4e81b5060a7827 */ /* 0x000fc600078e02ff */
[----:B------:R-:W-:Y:S01]  /*0130*/  PRMT R2, R4, 0x9910, RZ ;  /* 0x0000991004027816 */ /* 0x000fe200000000ff */
[----:B------:R-:W-:-:S04]  /*0140*/  IMAD.HI R13, R12, 0x1b4e81b5, RZ ;  /* 0x1b4e81b50c0d7827 */ /* 0x000fc800078e02ff */
[----:B------:R-:W-:Y:S01]  /*0150*/  IMAD R3, R2, -0x258b, RZ ;  /* 0xffffda7502037824 */ /* 0x000fe200078e02ff */
[----:B------:R-:W-:-:S03]  /*0160*/  SHF.R.U32.HI R14, RZ, 0x1f, R13 ;  /* 0x0000001fff0e7819 */ /* 0x000fc6000001160d */
[----:B------:R-:W-:Y:S01]  /*0170*/  @P0 VIADD R9, R0, 0xffffffff ;  /* 0xffffffff00090836 */ /* 0x000fe20000000000 */
[----:B------:R-:W-:Y:S02]  /*0180*/  LEA.HI.SX32 R2, R3, R4, 0x10 ;  /* 0x0000000403027211 */ /* 0x000fe400078f82ff */
[----:B------:R-:W-:Y:S01]  /*0190*/  LEA.HI.SX32 R13, R13, R14, 0x1b ;  /* 0x0000000e0d0d7211 */ /* 0x000fe200078fdaff */
[----:B------:R-:W-:Y:S01]  /*01a0*/  IMAD.HI R15, R9, 0x5d34edef, RZ ;  /* 0x5d34edef090f7827 */ /* 0x000fe200078e02ff */
[C---:B------:R-:W-:Y:S02]  /*01b0*/  LOP3.LUT R3, R2.reuse, 0xffff, RZ, 0xc0, !PT ;  /* 0x0000ffff02037812 */ /* 0x040fe400078ec0ff */
[----:B------:R-:W-:Y:S01]  /*01c0*/  PRMT R5, R2, 0x9910, RZ ;  /* 0x0000991002057816 */ /* 0x000fe200000000ff */
[----:B------:R-:W-:Y:S01]  /*01d0*/  IMAD R13, R13, -0x12c, R12 ;  /* 0xfffffed40d0d7824 */ /* 0x000fe200078e020c */
[----:B------:R-:W-:-:S03]  /*01e0*/  SHF.R.U32.HI R2, RZ, 0xf, R3 ;  /* 0x0000000fff027819 */ /* 0x000fc60000011603 */
[----:B------:R-:W-:-:S05]  /*01f0*/  IMAD.MOV.U32 R3, RZ, RZ, R5 ;  /* 0x000000ffff037224 */ /* 0x000fca00078e0005 */
[----:B------:R-:W-:-:S04]  /*0200*/  LEA.HI.SX32 R2, R3, R2, 0x18 ;  /* 0x0000000203027211 */ /* 0x000fc800078fc2ff */
[----:B------:R-:W-:-:S05]  /*0210*/  PRMT R2, R2, 0x9910, RZ ;  /* 0x0000991002027816 */ /* 0x000fca00000000ff */
[----:B------:R-:W-:-:S05]  /*0220*/  IMAD R2, R2, 0x12c, RZ ;  /* 0x0000012c02027824 */ /* 0x000fca00078e02ff */
[----:B------:R-:W-:Y:S02]  /*0230*/  IADD3 R11, PT, PT, RZ, -R2, RZ ;  /* 0x80000002ff0b7210 */ /* 0x000fe40007ffe0ff */
[----:B------:R-:W1:Y:S02]  /*0240*/  LDC.64 R2, c[0x0][0x3a0] ;  /* 0x0000e800ff027b82 */ /* 0x000e640000000a00 */
[----:B------:R-:W-:-:S05]  /*0250*/  PRMT R11, R11, 0x7710, RZ ;  /* 0x000077100b0b7816 */ /* 0x000fca00000000ff */
[----:B------:R-:W-:Y:S02]  /*0260*/  IMAD.IADD R11, R4, 0x1, R11 ;  /* 0x00000001040b7824 */ /* 0x000fe400078e020b */
[----:B------:R-:W2:Y:S03]  /*0270*/  LDC.64 R4, c[0x0][0x380] ;  /* 0x0000e000ff047b82 */ /* 0x000ea60000000a00 */
[----:B------:R-:W-:Y:S02]  /*0280*/  PRMT R16, R11, 0x9910, RZ ;  /* 0x000099100b107816 */ /* 0x000fe400000000ff */
[----:B------:R-:W-:-:S04]  /*0290*/  SHF.R.U32.HI R11, RZ, 0x1f, R10 ;  /* 0x0000001fff0b7819 */ /* 0x000fc8000001160a */
[----:B------:R-:W-:Y:S01]  /*02a0*/  LEA.HI.SX32 R11, R10, R11, 0x1b ;  /* 0x0000000b0a0b7211 */ /* 0x000fe200078fdaff */
[----:B------:R-:W-:-:S04]  /*02b0*/  IMAD R10, R7, 0x12c, R16 ;  /* 0x0000012c070a7824 */ /* 0x000fc800078e0210 */
[----:B------:R-:W-:Y:S01]  /*02c0*/  IMAD R11, R11, -0x12c, R6 ;  /* 0xfffffed40b0b7824 */ /* 0x000fe200078e0206 */
[----:B------:R-:W-:Y:S01]  /*02d0*/  SHF.R.U32.HI R6, RZ, 0x1f, R15 ;  /* 0x0000001fff067819 */ /* 0x000fe2000001160f */
[----:B------:R-:W-:-:S03]  /*02e0*/  IMAD.HI R14, R10, 0x5d34edef, RZ ;  /* 0x5d34edef0a0e7827 */ /* 0x000fc600078e02ff */
[----:B------:R-:W-:Y:S01]  /*02f0*/  LEA.HI.SX32 R12, R15, R6, 0x11 ;  /* 0x000000060f0c7211 */ /* 0x000fe200078f8aff */
[----:B-1----:R-:W-:Y:S01]  /*0300*/  IMAD.WIDE R2, R0, 0x30, R2 ;  /* 0x0000003000027825 */ /* 0x002fe200078e0202 */
[----:B------:R-:W-:Y:S02]  /*0310*/  SHF.R.U32.HI R19, RZ, 0x1f, R14 ;  /* 0x0000001fff137819 */ /* 0x000fe4000001160e */
[----:B------:R-:W-:Y:S01]  /*0320*/  SHF.R.U32.HI R21, RZ, 0x1f, R18 ;  /* 0x0000001fff157819 */ /* 0x000fe20000011612 */
[--C-:B------:R-:W-:Y:S01]  /*0330*/  IMAD R11, R11, 0x12c, R8.reuse ;  /* 0x0000012c0b0b7824 */ /* 0x100fe200078e0208 */
[----:B0-----:R-:W3:Y:S01]  /*0340*/  LDG.E.64 R6, desc[UR6][R2.64] ;  /* 0x0000000602067981 */ /* 0x001ee2000c1e1b00 */
[----:B------:R-:W-:Y:S01]  /*0350*/  IMAD R15, R13, 0x12c, R8 ;  /* 0x0000012c0d0f7824 */ /* 0x000fe200078e0208 */
[----:B------:R-:W-:Y:S01]  /*0360*/  LEA.HI.SX32 R19, R14, R19, 0x11 ;  /* 0x000000130e137211 */ /* 0x000fe200078f8aff */
[----:B------:R-:W-:Y:S01]  /*0370*/  IMAD R17, R12, -0x15f90, R9 ;  /* 0xfffea0700c117824 */ /* 0x000fe200078e0209 */
[----:B------:R-:W-:Y:S01]  /*0380*/  LEA.HI.SX32 R21, R18, R21, 0x11 ;  /* 0x0000001512157211 */ /* 0x000fe200078f8aff */
[--C-:B--2---:R-:W-:Y:S01]  /*0390*/  IMAD.WIDE R12, R11, 0x4, R4.reuse ;  /* 0x000000040b0c7825 */ /* 0x104fe200078e0204 */
[----:B------:R-:W2:Y:S03]  /*03a0*/  LDG.E.64 R8, desc[UR6][R2.64+0x10] ;  /* 0x0000100602087981 */ /* 0x000ea6000c1e1b00 */
[----:B------:R-:W-:-:S02]  /*03b0*/  IMAD.WIDE R14, R15, 0x4, R4 ;  /* 0x000000040f0e7825 */ /* 0x000fc400078e0204 */
[----:B------:R0:W4:Y:S02]  /*03c0*/  LDG.E R12, desc[UR6][R12.64] ;  /* 0x000000060c0c7981 */ /* 0x000124000c1e1900 */
[----:B------:R-:W-:Y:S02]  /*03d0*/  IMAD.WIDE R16, R17, 0x4, R4 ;  /* 0x0000000411107825 */ /* 0x000fe400078e0204 */
[----:B------:R-:W4:Y:S02]  /*03e0*/  LDG.E R15, desc[UR6][R14.64] ;  /* 0x000000060e0f7981 */ /* 0x000f24000c1e1900 */
[----:B------:R-:W-:Y:S02]  /*03f0*/  IMAD R19, R19, -0x15f90, R10 ;  /* 0xfffea07013137824 */ /* 0x000fe400078e020a */
[----:B------:R-:W4:Y:S01]  /*0400*/  LDG.E R16, desc[UR6][R16.64] ;  /* 0x0000000610107981 */ /* 0x000f22000c1e1900 */
[----:B------:R-:W-:Y:S02]  /*0410*/  IMAD R21, R21, -0x15f90, R0 ;  /* 0xfffea07015157824 */ /* 0x000fe400078e0200 */
[--C-:B------:R-:W-:Y:S01]  /*0420*/  IMAD.WIDE R18, R19, 0x4, R4.reuse ;  /* 0x0000000413127825 */ /* 0x100fe200078e0204 */
[----:B------:R-:W5:Y:S03]  /*0430*/  LDG.E.64 R10, desc[UR6][R2.64+0x8] ;  /* 0x00000806020a7981 */ /* 0x000f66000c1e1b00 */
[----:B------:R-:W-:-:S02]  /*0440*/  IMAD.WIDE R4, R21, 0x4, R4 ;  /* 0x0000000415047825 */ /* 0x000fc400078e0204 */
[----:B------:R-:W5:Y:S04]  /*0450*/  LDG.E R19, desc[UR6][R18.64] ;  /* 0x0000000612137981 */ /* 0x000f68000c1e1900 */
[----:B------:R-:W5:Y:S01]  /*0460*/  LDG.E R21, desc[UR6][R4.64] ;  /* 0x0000000604157981 */ /* 0x000f62000c1e1900 */
[----:B------:R-:W-:Y:S01]  /*0470*/  BSSY.RECONVERGENT B0, `(.L_x_11) ;  /* 0x0000026000007945 */ /* 0x000fe20003800200 */
[----:B---3--:R-:W-:-:S04]  /*0480*/  SHF.R.U32.HI R0, RZ, 0x2, R7 ;  /* 0x00000002ff007819 */ /* 0x008fc80000011607 */
[----:B------:R-:W-:Y:S02]  /*0490*/  LOP3.LUT R0, R0, R7, RZ, 0x3c, !PT ;  /* 0x0000000700007212 */ /* 0x000fe400078e3cff */
[----:B--2---:R-:W-:-:S03]  /*04a0*/  SHF.L.U32 R7, R9, 0x4, RZ ;  /* 0x0000000409077819 */ /* 0x004fc600000006ff */
[----:B0-----:R-:W-:-:S05]  /*04b0*/  IMAD.SHL.U32 R13, R0, 0x2, RZ ;  /* 0x00000002000d7824 */ /* 0x001fca00078e00ff */
[----:B------:R-:W-:Y:S02]  /*04c0*/  LOP3.LUT R0, R0, R13, R7, 0x96, !PT ;  /* 0x0000000d00007212 */ /* 0x000fe400078e9607 */
[----:B----4-:R-:W-:Y:S01]  /*04d0*/  IADD3 R12, PT, PT, R16, R15, R12 ;  /* 0x0000000f100c7210 */ /* 0x010fe20007ffe00c */
[----:B------:R-:W-:Y:S01]  /*04e0*/  VIADD R6, R6, 0x587c5 ;  /* 0x000587c506067836 */ /* 0x000fe20000000000 */
[----:B------:R-:W-:Y:S01]  /*04f0*/  MOV R15, R8 ;  /* 0x00000008000f7202 */ /* 0x000fe20000000f00 */
[----:B------:R-:W-:Y:S01]  /*0500*/  IMAD.MOV.U32 R16, RZ, RZ, R9 ;  /* 0x000000ffff107224 */ /* 0x000fe200078e0009 */
[----:B------:R-:W-:Y:S01]  /*0510*/  LOP3.LUT R17, R0, R9, RZ, 0x3c, !PT ;  /* 0x0000000900117212 */ /* 0x000fe200078e3cff */
[----:B-----5:R-:W-:Y:S01]  /*0520*/  IMAD.MOV.U32 R14, RZ, RZ, R11 ;  /* 0x000000ffff0e7224 */ /* 0x020fe200078e000b */
[----:B------:R-:W-:Y:S01]  /*0530*/  MOV R7, R10 ;  /* 0x0000000a00077202 */ /* 0x000fe20000000f00 */
[----:B------:R-:W-:-:S04]  /*0540*/  IMAD.IADD R12, R12, 0x1, R19 ;  /* 0x000000010c0c7824 */ /* 0x000fc800078e0213 */
[----:B------:R-:W-:Y:S01]  /*0550*/  IMAD R12, R12, R21, RZ ;  /* 0x000000150c0c7224 */ /* 0x000fe200078e02ff */
[----:B------:R0:W-:Y:S03]  /*0560*/  STG.E.64 desc[UR6][R2.64+0x10], R16 ;  /* 0x0000101002007986 */ /* 0x0001e6000c101b06 */
[----:B------:R-:W-:Y:S01]  /*0570*/  IMAD.SHL.U32 R8, R12, 0x2, RZ ;  /* 0x000000020c087824 */ /* 0x000fe200078e00ff */
[----:B------:R0:W-:Y:S04]  /*0580*/  STG.E.64 desc[UR6][R2.64+0x8], R14 ;  /* 0x0000080e02007986 */ /* 0x0001e8000c101b06 */
[----:B------:R0:W-:Y:S01]  /*0590*/  STG.E.64 desc[UR6][R2.64], R6 ;  /* 0x0000000602007986 */ /* 0x0001e2000c101b06 */
[----:B------:R-:W-:-:S02]  /*05a0*/  ISETP.GE.AND P0, PT, R8, 0x1, PT ;  /* 0x000000010800780c */ /* 0x000fc40003f06270 */
[----:B------:R-:W-:Y:S01]  /*05b0*/  IADD3 R0, PT, PT, R17, R6, RZ ;  /* 0x0000000611007210 */ /* 0x000fe20007ffe0ff */
[----:B------:R-:W-:-:S03]  /*05c0*/  IMAD.MOV.U32 R9, RZ, RZ, 0x2f800000 ;  /* 0x2f800000ff097424 */ /* 0x000fc600078e00ff */
[----:B------:R-:W-:-:S05]  /*05d0*/  I2FP.F32.U32 R0, R0 ;  /* 0x0000000000007245 */ /* 0x000fca0000201000 */
[----:B------:R-:W-:Y:S02]  /*05e0*/  FFMA R0, R0, R9, 1.1641532182693481445e-10 ;  /* 0x2f00000000007423 */ /* 0x000fe40000000009 */
[----:B0-----:R-:W-:Y:S05]  /*05f0*/  @!P0 BRA `(.L_x_12) ;  /* 0x0000000000348947 */ /* 0x001fea0003800000 */
[----:B------:R-:W-:-:S13]  /*0600*/  ISETP.NE.AND P0, PT, R8, 0x8, PT ;  /* 0x000000080800780c */ /* 0x000fda0003f05270 */
[----:B------:R-:W-:Y:S05]  /*0610*/  @!P0 BRA `(.L_x_13) ;  /* 0x00000000001c8947 */ /* 0x000fea0003800000 */
[----:B------:R-:W-:-:S13]  /*0620*/  ISETP.NE.AND P0, PT, R8, 0x4, PT ;  /* 0x000000040800780c */ /* 0x000fda0003f05270 */
[----:B------:R-:W-:Y:S05]  /*0630*/  @P0 EXIT ;  /* 0x000000000000094d */ /* 0x000fea0003800000 */
[----:B------:R-:W0:Y:S02]  /*0640*/  LDC.64 R2, c[0x0][0x388] ;  /* 0x0000e200ff027b82 */ /* 0x000e240000000a00 */
[----:B0-----:R-:W2:Y:S02]  /*0650*/  LDG.E R3, desc[UR6][R2.64] ;  /* 0x0000000602037981 */ /* 0x001ea4000c1e1900 */
[----:B--2---:R-:W-:-:S13]  /*0660*/  FSETP.GEU.AND P0, PT, R0, R3, PT ;  /* 0x000000030000720b */ /* 0x004fda0003f0e000 */
[----:B------:R-:W-:Y:S05]  /*0670*/  @!P0 BRA `(.L_x_12) ;  /* 0x0000000000148947 */ /* 0x000fea0003800000 */
[----:B------:R-:W-:Y:S05]  /*0680*/  EXIT ;  /* 0x000000000000794d */ /* 0x000fea0003800000 */
.L_x_13:
[----:B------:R-:W0:Y:S02]  /*0690*/  LDC.64 R2, c[0x0][0x388] ;  /* 0x0000e200ff027b82 */ /* 0x000e240000000a00 */
[----:B0-----:R-:W2:Y:S02]  /*06a0*/  LDG.E R3, desc[UR6][R2.64+0x4] ;  /* 0x0000040602037981 */ /* 0x001ea4000c1e1900 */
[----:B--2---:R-:W-:-:S13]  /*06b0*/  FSETP.GEU.AND P0, PT, R0, R3, PT ;  /* 0x000000030000720b */ /* 0x004fda0003f0e000 */
[----:B------:R-:W-:Y:S05]  /*06c0*/  @P0 EXIT ;  /* 0x000000000000094d */ /* 0x000fea0003800000 */
.L_x_12:
[----:B------:R-:W-:Y:S05]  /*06d0*/  BSYNC.RECONVERGENT B0 ;  /* 0x0000000000007941 */ /* 0x000fea0003800200 */
.L_x_11:
[----:B------:R-:W2:Y:S01]  /*06e0*/  LDG.E R0, desc[UR6][R4.64] ;  /* 0x0000000604007981 */ /* 0x000ea2000c1e1900 */
[----:B------:R-:W0:Y:S01]  /*06f0*/  LDC.64 R2, c[0x0][0x390] ;  /* 0x0000e400ff027b82 */ /* 0x000e220000000a00 */
[----:B------:R-:W-:-:S05]  /*0700*/  IMAD.SHL.U32 R6, R12, 0x4, RZ ;  /* 0x000000040c067824 */ /* 0x000fca00078e00ff */
[----:B------:R-:W-:Y:S02]  /*0710*/  I2FP.F32.S32 R9, R6 ;  /* 0x0000000600097245 */ /* 0x000fe40000201400 */
[----:B--2---:R-:W-:-:S05]  /*0720*/  IADD3 R13, PT, PT, -R0, RZ, RZ ;  /* 0x000000ff000d7210 */ /* 0x004fca0007ffe1ff */
[----:B------:R-:W-:Y:S04]  /*0730*/  STG.E desc[UR6][R4.64], R13 ;  /* 0x0000000d04007986 */ /* 0x000fe8000c101906 */
[----:B0-----:R-:W-:Y:S04]  /*0740*/  REDG.E.ADD.F32.FTZ.RN.STRONG.GPU desc[UR6][R2.64], R9 ;  /* 0x00000009020079a6 */ /* 0x001fe8000c12f306 */
[----:B------:R-:W2:Y:S01]  /*0750*/  LDG.E R0, desc[UR6][R4.64] ;  /* 0x0000000604007981 */ /* 0x000ea2000c1e1900 */
[----:B------:R-:W0:Y:S01]  /*0760*/  LDC.64 R6, c[0x0][0x398] ;  /* 0x0000e600ff067b82 */ /* 0x000e220000000a00 */
[----:B------:R-:W-:Y:S01]  /*0770*/  VOTEU.ANY UR4, UPT, PT ;  /* 0x0000000000047886 */ /* 0x000fe200038e0100 */
[----:B------:R-:W1:Y:S01]  /*0780*/  S2R R8, SR_LANEID ;  /* 0x0000000000087919 */ /* 0x000e620000000000 */
[----:B------:R-:W-:-:S06]  /*0790*/  UFLO.U32 UR4, UR4 ;  /* 0x00000004000472bd */ /* 0x000fcc00080e0000 */
[----:B-1----:R-:W-:Y:S01]  /*07a0*/  ISETP.EQ.U32.AND P0, PT, R8, UR4, PT ;  /* 0x0000000408007c0c */ /* 0x002fe2000bf02070 */
[----:B--2---:R-:W-:-:S04]  /*07b0*/  IMAD.SHL.U32 R0, R0, 0x2, RZ ;  /* 0x0000000200007824 */ /* 0x004fc800078e00ff */
[----:B------:R-:W1:Y:S02]  /*07c0*/  REDUX.SUM UR5, R0 ;  /* 0x00000000000573c4 */ /* 0x000e64000000c000 */
[----:B-1----:R-:W-:-:S06]  /*07d0*/  MOV R11, UR5 ;  /* 0x00000005000b7c02 */ /* 0x002fcc0008000f00 */
[----:B0-----:R-:W-:Y:S01]  /*07e0*/  @P0 REDG.E.ADD.STRONG.GPU desc[UR6][R6.64], R11 ;  /* 0x0000000b0600098e */ /* 0x001fe2000c12e106 */
[----:B------:R-:W-:Y:S05]  /*07f0*/  EXIT ;  /* 0x000000000000794d */ /* 0x000fea0003800000 */
.L_x_14:
        /* <DEDUP_REMOVED lines=16> */
.L_x_17:


//--------------------- .nv.global.init           --------------------------
	.section	.nv.global.init,"aw",@progbits
	.align	4
.nv.global.init:
	.type		mrg32k3aM1SubSeq,@object
	.size		mrg32k3aM1SubSeq,(mrg32k3aM2SubSeq - mrg32k3aM1SubSeq)
mrg32k3aM1SubSeq:
        /*0000*/ 	.byte	0x0b, 0xcc, 0xee, 0x04, 0x73, 0x29, 0x8b, 0x6f, 0xf6, 0x53, 0x03, 0xf6, 0x23, 0xf6, 0xea, 0xda
        /* <DEDUP_REMOVED lines=125> */
	.type		mrg32k3aM2SubSeq,@object
	.size		mrg32k3aM2SubSeq,(mrg32k3aM1 - mrg32k3aM2SubSeq)
mrg32k3aM2SubSeq:
        /* <DEDUP_REMOVED lines=126> */
	.type		mrg32k3aM1,@object
	.size		mrg32k3aM1,(mrg32k3aM1Seq - mrg32k3aM1)
mrg32k3aM1:
        /* <DEDUP_REMOVED lines=144> */
	.type		mrg32k3aM1Seq,@object
	.size		mrg32k3aM1Seq,(mrg32k3aM2 - mrg32k3aM1Seq)
mrg32k3aM1Seq:
        /* <DEDUP_REMOVED lines=144> */
	.type		mrg32k3aM2,@object
	.size		mrg32k3aM2,(mrg32k3aM2Seq - mrg32k3aM2)
mrg32k3aM2:
        /* <DEDUP_REMOVED lines=144> */
	.type		mrg32k3aM2Seq,@object
	.size		mrg32k3aM2Seq,(precalc_xorwow_matrix - mrg32k3aM2Seq)
mrg32k3aM2Seq:
        /* <DEDUP_REMOVED lines=144> */
	.type		precalc_xorwow_matrix,@object
	.size		precalc_xorwow_matrix,(precalc_xorwow_offset_matrix - precalc_xorwow_matrix)
precalc_xorwow_matrix:
        /* <DEDUP_REMOVED lines=6400> */
	.type		precalc_xorwow_offset_matrix,@object
	.size		precalc_xorwow_offset_matrix,(.L_1 - precalc_xorwow_offset_matrix)
precalc_xorwow_offset_matrix:
        /* <DEDUP_REMOVED lines=6400> */
.L_1:


//--------------------- .nv.shared.reserved.0     --------------------------
	.section	.nv.shared.reserved.0,"aw",@nobits
	.weak		__nv_reservedSMEM_offset_0_alias
	.size		__nv_reservedSMEM_offset_0_alias, 0, 64
	.other		__nv_reservedSMEM_offset_0_alias,@"STO_CUDA_RESERVED_SHARED STV_DEFAULT"
__nv_reservedSMEM_offset_0_alias:
	.zero		0
	.zero		64


//--------------------- .nv.constant0._Z25initialize_lattice_kernelPiPfS_P17curandStateXORWOW --------------------------
	.section	.nv.constant0._Z25initialize_lattice_kernelPiPfS_P17curandStateXORWOW,"a",@progbits
	.sectionflags	@""
	.align	4
.nv.constant0._Z25initialize_lattice_kernelPiPfS_P17curandStateXORWOW:
	.zero		928


//--------------------- .nv.constant0._Z17setup_rand_kernelP17curandStateXORWOWm --------------------------
	.section	.nv.constant0._Z17setup_rand_kernelP17curandStateXORWOWm,"a",@progbits
	.sectionflags	@""
	.align	4
.nv.constant0._Z17setup_rand_kernelP17curandStateXORWOWm:
	.zero		912


//--------------------- .nv.constant0._Z10flip_spinsPiPfS0_S_P17curandStateXORWOW --------------------------
	.section	.nv.constant0._Z10flip_spinsPiPfS0_S_P17curandStateXORWOW,"a",@progbits
	.sectionflags	@""
	.align	4
.nv.constant0._Z10flip_spinsPiPfS0_S_P17curandStateXORWOW:
	.zero		936


//--------------------- SYMBOLS --------------------------

	.type		.nv.reservedSmem.offset0,@object
	.size		.nv.reservedSmem.offset0,0x4
